# CuTe-DSL kernel — source=fa4 family=fa4_fwd_sm100
# config = {"dtype": "BFloat16", "causal": true, "use_2cta": false, "q_stage": 1, "head_dim": 96}


// ===== COMPILED SASS (sm_100a) =====

	.target	sm_100a

	.elftype	@"ET_EXEC"


//--------------------- .note.nv.tkinfo           --------------------------
	.section	.note.nv.tkinfo,"",@"SHT_NOTE"
	.sectionflags	@"SHF_NOTE_NV_TKINFO"
	.tkinfo
        /*0018*/ 	.word	0x00000081
        /*0030*/ 	.string	""
        /*0030*/ 	.string	"ptxas"
        /*0030*/ 	.string	"Cuda compilation tools, release 12.9, V12.9.83"
        /*0030*/ 	.string	"Build system must define TOOLS_VERSION_EXTENDED"
        /*0030*/ 	.string	"-O 3 -arch sm_100a "



//--------------------- .note.nv.cuver            --------------------------
	.section	.note.nv.cuver,"",@"SHT_NOTE"
	.sectionflags	@"SHF_NOTE_NV_CUVER"
        /*0018*/ 	.short	0x0001
        /*001a*/ 	.short	0x0064
        /*001c*/ 	.short	0x0001
        /*001e*/ 	.short	0x0000
        /*0020*/ 	.short	0x0001
        /*0022*/ 	.short	0x0000


//--------------------- .nv.info                  --------------------------
	.section	.nv.info,"",@"SHT_CUDA_INFO"
	.align	4


	//----- nvinfo : EIATTR_REGCOUNT
	.align		4
        /*0000*/ 	.byte	0x04, 0x2f
        /*0002*/ 	.short	(.L_4 - .L_3)
	.align		4
.L_3:
        /*0004*/ 	.word	index@(kernel_cutlass_kernel_flash_attncuteflash_fwd_sm100FlashAttentionForwardSm100_object_at__tensor0000o9611101213_tensor0000o9611101213_tensor0000o9610111213_tensor0000o9611101213_tensorptrf_0)
        /*0008*/ 	.word	0x00000080


	//----- nvinfo : EIATTR_FRAME_SIZE
	.align		4
.L_4:
        /*000c*/ 	.byte	0x04, 0x11
        /*000e*/ 	.short	(.L_6 - .L_5)
	.align		4
.L_5:
        /*0010*/ 	.word	index@($__internal_2_$__cuda_sm10x_tcgen05_guardrail_trap_unallocated_columns_being_dealloced)
        /*0014*/ 	.word	0x00000000


	//----- nvinfo : EIATTR_FRAME_SIZE
	.align		4
.L_6:
        /*0018*/ 	.byte	0x04, 0x11
        /*001a*/ 	.short	(.L_8 - .L_7)
	.align		4
.L_7:
        /*001c*/ 	.word	index@($__internal_1_$__cuda_sm10x_tcgen05_guardrail_trap_phase_invalid_during_alloc)
        /*0020*/ 	.word	0x00000000


	//----- nvinfo : EIATTR_FRAME_SIZE
	.align		4
.L_8:
        /*0024*/ 	.byte	0x04, 0x11
        /*0026*/ 	.short	(.L_10 - .L_9)
	.align		4
.L_9:
        /*0028*/ 	.word	index@($__internal_0_$__cuda_sm10x_tcgen05_guardrail_trap_col_being_dealloced_not_returned_by_alloc)
        /*002c*/ 	.word	0x00000000


	//----- nvinfo : EIATTR_FRAME_SIZE
	.align		4
.L_10:
        /*0030*/ 	.byte	0x04, 0x11
        /*0032*/ 	.short	(.L_12 - .L_11)
	.align		4
.L_11:
        /*0034*/ 	.word	index@(kernel_cutlass_kernel_flash_attncuteflash_fwd_sm100FlashAttentionForwardSm100_object_at__tensor0000o9611101213_tensor0000o9611101213_tensor0000o9610111213_tensor0000o9611101213_tensorptrf_0)
        /*0038*/ 	.word	0x00000000


	//----- nvinfo : EIATTR_MIN_STACK_SIZE
	.align		4
.L_12:
        /*003c*/ 	.byte	0x04, 0x12
        /*003e*/ 	.short	(.L_14 - .L_13)
	.align		4
.L_13:
        /*0040*/ 	.word	index@(kernel_cutlass_kernel_flash_attncuteflash_fwd_sm100FlashAttentionForwardSm100_object_at__tensor0000o9611101213_tensor0000o9611101213_tensor0000o9610111213_tensor0000o9611101213_tensorptrf_0)
        /*0044*/ 	.word	0x00000000
.L_14:


//--------------------- .nv.info.kernel_cutlass_kernel_flash_attncuteflash_fwd_sm100FlashAttentionForwardSm100_object_at__tensor0000o9611101213_tensor0000o9611101213_tensor0000o9610111213_tensor0000o9611101213_tensorptrf_0 --------------------------
	.section	.nv.info.kernel_cutlass_kernel_flash_attncuteflash_fwd_sm100FlashAttentionForwardSm100_object_at__tensor0000o9611101213_tensor0000o9611101213_tensor0000o9610111213_tensor0000o9611101213_tensorptrf_0,"",@"SHT_CUDA_INFO"
	.sectionflags	@""
	.align	4


	//----- nvinfo : EIATTR_CUDA_API_VERSION
	.align		4
        /*0000*/ 	.byte	0x04, 0x37
        /*0002*/ 	.short	(.L_16 - .L_15)
.L_15:
        /*0004*/ 	.word	0x00000081


	//----- nvinfo : EIATTR_KPARAM_INFO
	.align		4
.L_16:
        /*0008*/ 	.byte	0x04, 0x17
        /*000a*/ 	.short	(.L_18 - .L_17)
.L_17:
        /*000c*/ 	.word	0x00000000
        /*0010*/ 	.short	0x0018
        /*0012*/ 	.short	0x02e4
        /*0014*/ 	.byte	0x00, 0xf0, 0x11, 0x00


	//----- nvinfo : EIATTR_KPARAM_INFO
	.align		4
.L_18:
        /*0018*/ 	.byte	0x04, 0x17
        /*001a*/ 	.short	(.L_20 - .L_19)
.L_19:
        /*001c*/ 	.word	0x00000000
        /*0020*/ 	.short	0x0017
        /*0022*/ 	.short	0x02d8
        /*0024*/ 	.byte	0x00, 0xf0, 0x31, 0x00


	//----- nvinfo : EIATTR_KPARAM_INFO
	.align		4
.L_20:
        /*0028*/ 	.byte	0x04, 0x17
        /*002a*/ 	.short	(.L_22 - .L_21)
.L_21:
        /*002c*/ 	.word	0x00000000
        /*0030*/ 	.short	0x0016
        /*0032*/ 	.short	0x02d4
        /*0034*/ 	.byte	0x00, 0xf0, 0x11, 0x00


	//----- nvinfo : EIATTR_KPARAM_INFO
	.align		4
.L_22:
        /*0038*/ 	.byte	0x04, 0x17
        /*003a*/ 	.short	(.L_24 - .L_23)
.L_23:
        /*003c*/ 	.word	0x00000000
        /*0040*/ 	.short	0x0015
        /*0042*/ 	.short	0x02c8
        /*0044*/ 	.byte	0x00, 0xf0, 0x31, 0x00


	//----- nvinfo : EIATTR_KPARAM_INFO
	.align		4
.L_24:
        /*0048*/ 	.byte	0x04, 0x17
        /*004a*/ 	.short	(.L_26 - .L_25)
.L_25:
        /*004c*/ 	.word	0x00000000
        /*0050*/ 	.short	0x0014
        /*0052*/ 	.short	0x02bc
        /*0054*/ 	.byte	0x00, 0xf0, 0x31, 0x00


	//----- nvinfo : EIATTR_KPARAM_INFO
	.align		4
.L_26:
        /*0058*/ 	.byte	0x04, 0x17
        /*005a*/ 	.short	(.L_28 - .L_27)
.L_27:
        /*005c*/ 	.word	0x00000000
        /*0060*/ 	.short	0x0013
        /*0062*/ 	.short	0x02b0
        /*0064*/ 	.byte	0x00, 0xf0, 0x31, 0x00


	//----- nvinfo : EIATTR_KPARAM_INFO
	.align		4
.L_28:
        /*0068*/ 	.byte	0x04, 0x17
        /*006a*/ 	.short	(.L_30 - .L_29)
.L_29:
        /*006c*/ 	.word	0x00000000
        /*0070*/ 	.short	0x0012
        /*0072*/ 	.short	0x02a4
        /*0074*/ 	.byte	0x00, 0xf0, 0x31, 0x00


	//----- nvinfo : EIATTR_KPARAM_INFO
	.align		4
.L_30:
        /*0078*/ 	.byte	0x04, 0x17
        /*007a*/ 	.short	(.L_32 - .L_31)
.L_31:
        /*007c*/ 	.word	0x00000000
        /*0080*/ 	.short	0x0011
        /*0082*/ 	.short	0x02a0
        /*0084*/ 	.byte	0x00, 0xf0, 0x11, 0x00


	//----- nvinfo : EIATTR_KPARAM_INFO
	.align		4
.L_32:
        /*0088*/ 	.byte	0x04, 0x17
        /*008a*/ 	.short	(.L_34 - .L_33)
.L_33:
        /*008c*/ 	.word	0x00000000
        /*0090*/ 	.short	0x0010
        /*0092*/ 	.short	0x029c
        /*0094*/ 	.byte	0x00, 0xf0, 0x11, 0x00


	//----- nvinfo : EIATTR_KPARAM_INFO
	.align		4
.L_34:
        /*0098*/ 	.byte	0x04, 0x17
        /*009a*/ 	.short	(.L_36 - .L_35)
.L_35:
        /*009c*/ 	.word	0x00000000
        /*00a0*/ 	.short	0x000f
        /*00a2*/ 	.short	0x0298
        /*00a4*/ 	.byte	0x00, 0xf0, 0x11, 0x00


	//----- nvinfo : EIATTR_KPARAM_INFO
	.align		4
.L_36:
        /*00a8*/ 	.byte	0x04, 0x17
        /*00aa*/ 	.short	(.L_38 - .L_37)
.L_37:
        /*00ac*/ 	.word	0x00000000
        /*00b0*/ 	.short	0x000e
        /*00b2*/ 	.short	0x0294
        /*00b4*/ 	.byte	0x00, 0xf0, 0x11, 0x00


	//----- nvinfo : EIATTR_KPARAM_INFO
	.align		4
.L_38:
        /*00b8*/ 	.byte	0x04, 0x17
        /*00ba*/ 	.short	(.L_40 - .L_39)
.L_39:
        /*00bc*/ 	.word	0x00000000
        /*00c0*/ 	.short	0x000d
        /*00c2*/ 	.short	0x0290
        /*00c4*/ 	.byte	0x00, 0xf0, 0x11, 0x00


	//----- nvinfo : EIATTR_KPARAM_INFO
	.align		4
.L_40:
        /*00c8*/ 	.byte	0x04, 0x17
        /*00ca*/ 	.short	(.L_42 - .L_41)
.L_41:
        /*00cc*/ 	.word	0x00000000
        /*00d0*/ 	.short	0x000c
        /*00d2*/ 	.short	0x028c
        /*00d4*/ 	.byte	0x00, 0xf0, 0x11, 0x00


	//----- nvinfo : EIATTR_KPARAM_INFO
	.align		4
.L_42:
        /*00d8*/ 	.byte	0x04, 0x17
        /*00da*/ 	.short	(.L_44 - .L_43)
.L_43:
        /*00dc*/ 	.word	0x00000000
        /*00e0*/ 	.short	0x000b
        /*00e2*/ 	.short	0x0287
        /*00e4*/ 	.byte	0x00, 0xf0, 0x0d, 0x00


	//----- nvinfo : EIATTR_KPARAM_INFO
	.align		4
.L_44:
        /*00e8*/ 	.byte	0x04, 0x17
        /*00ea*/ 	.short	(.L_46 - .L_45)
.L_45:
        /*00ec*/ 	.word	0x00000000
        /*00f0*/ 	.short	0x000a
        /*00f2*/ 	.short	0x0284
        /*00f4*/ 	.byte	0x00, 0xf0, 0x0d, 0x00


	//----- nvinfo : EIATTR_KPARAM_INFO
	.align		4
.L_46:
        /*00f8*/ 	.byte	0x04, 0x17
        /*00fa*/ 	.short	(.L_48 - .L_47)
.L_47:
        /*00fc*/ 	.word	0x00000000
        /*0100*/ 	.short	0x0009
        /*0102*/ 	.short	0x0280
        /*0104*/ 	.byte	0x00, 0xf0, 0x11, 0x00


	//----- nvinfo : EIATTR_KPARAM_INFO
	.align		4
.L_48:
        /*0108*/ 	.byte	0x04, 0x17
        /*010a*/ 	.short	(.L_50 - .L_49)
.L_49:
        /*010c*/ 	.word	0x00000000
        /*0110*/ 	.short	0x0008
        /*0112*/ 	.short	0x0200
        /*0114*/ 	.byte	0x00, 0xf0, 0x01, 0x02


	//----- nvinfo : EIATTR_KPARAM_INFO
	.align		4
.L_50:
        /*0118*/ 	.byte	0x04, 0x17
        /*011a*/ 	.short	(.L_52 - .L_51)
.L_51:
        /*011c*/ 	.word	0x00000000
        /*0120*/ 	.short	0x0007
        /*0122*/ 	.short	0x0180
        /*0124*/ 	.byte	0x00, 0xf0, 0x01, 0x02


	//----- nvinfo : EIATTR_KPARAM_INFO
	.align		4
.L_52:
        /*0128*/ 	.byte	0x04, 0x17
        /*012a*/ 	.short	(.L_54 - .L_53)
.L_53:
        /*012c*/ 	.word	0x00000000
        /*0130*/ 	.short	0x0006
        /*0132*/ 	.short	0x0100
        /*0134*/ 	.byte	0x00, 0xf0, 0x01, 0x02


	//----- nvinfo : EIATTR_KPARAM_INFO
	.align		4
.L_54:
        /*0138*/ 	.byte	0x04, 0x17
        /*013a*/ 	.short	(.L_56 - .L_55)
.L_55:
        /*013c*/ 	.word	0x00000000
        /*0140*/ 	.short	0x0005
        /*0142*/ 	.short	0x0080
        /*0144*/ 	.byte	0x00, 0xf0, 0x01, 0x02


	//----- nvinfo : EIATTR_KPARAM_INFO
	.align		4
.L_56:
        /*0148*/ 	.byte	0x04, 0x17
        /*014a*/ 	.short	(.L_58 - .L_57)
.L_57:
        /*014c*/ 	.word	0x00000000
        /*0150*/ 	.short	0x0004
        /*0152*/ 	.short	0x0030
        /*0154*/ 	.byte	0x00, 0xf0, 0xa1, 0x00


	//----- nvinfo : EIATTR_KPARAM_INFO
	.align		4
.L_58:
        /*0158*/ 	.byte	0x04, 0x17
        /*015a*/ 	.short	(.L_60 - .L_59)
.L_59:
        /*015c*/ 	.word	0x00000000
        /*0160*/ 	.short	0x0003
        /*0162*/ 	.short	0x0024
        /*0164*/ 	.byte	0x00, 0xf0, 0x31, 0x00


	//----- nvinfo : EIATTR_KPARAM_INFO
	.align		4
.L_60:
        /*0168*/ 	.byte	0x04, 0x17
        /*016a*/ 	.short	(.L_62 - .L_61)
.L_61:
        /*016c*/ 	.word	0x00000000
        /*0170*/ 	.short	0x0002
        /*0172*/ 	.short	0x0018
        /*0174*/ 	.byte	0x00, 0xf0, 0x31, 0x00


	//----- nvinfo : EIATTR_KPARAM_INFO
	.align		4
.L_62:
        /*0178*/ 	.byte	0x04, 0x17
        /*017a*/ 	.short	(.L_64 - .L_63)
.L_63:
        /*017c*/ 	.word	0x00000000
        /*0180*/ 	.short	0x0001
        /*0182*/ 	.short	0x000c
        /*0184*/ 	.byte	0x00, 0xf0, 0x31, 0x00


	//----- nvinfo : EIATTR_KPARAM_INFO
	.align		4
.L_64:
        /*0188*/ 	.byte	0x04, 0x17
        /*018a*/ 	.short	(.L_66 - .L_65)
.L_65:
        /*018c*/ 	.word	0x00000000
        /*0190*/ 	.short	0x0000
        /*0192*/ 	.short	0x0000
        /*0194*/ 	.byte	0x00, 0xf0, 0x31, 0x00


	//----- nvinfo : EIATTR_AT_ENTRY_FRAGMENTS
	.align		4
.L_66:
        /*0198*/ 	.byte	0x04, 0x4f
        /*019a*/ 	.short	(.L_68 - .L_67)


	//   ....[0]....
.L_67:
        /*019c*/ 	.word	0x00000004


	//----- nvinfo : EIATTR_RESERVED_SMEM_USED
	.align		4
.L_68:
        /*01a0*/ 	.byte	0x01, 0x41
	.zero		2


	//----- nvinfo : EIATTR_SPARSE_MMA_MASK
	.align		4
        /*01a4*/ 	.byte	0x03, 0x50
        /*01a6*/ 	.short	0x0000


	//----- nvinfo : EIATTR_TCGEN05_1CTA_USED
	.align		4
        /*01a8*/ 	.byte	0x01, 0x51
	.zero		2


	//----- nvinfo : EIATTR_MAXREG_COUNT
	.align		4
        /*01ac*/ 	.byte	0x03, 0x1b
        /*01ae*/ 	.short	0x0080


	//----- nvinfo : EIATTR_NUM_BARRIERS
	.align		4
        /*01b0*/ 	.byte	0x02, 0x4c
        /*01b2*/ 	.byte	0x10
	.zero		1


	//----- nvinfo : EIATTR_INT_WARP_WIDE_INSTR_OFFSETS
	.align		4
        /*01b4*/ 	.byte	0x04, 0x31
        /*01b6*/ 	.short	(.L_70 - .L_69)


	//   ....[0]....
.L_69:
        /*01b8*/ 	.word	0x000029d0


	//   ....[1]....
        /*01bc*/ 	.word	0x00002a00


	//----- nvinfo : EIATTR_COOP_GROUP_MASK_REGIDS
	.align		4
.L_70:
        /*01c0*/ 	.byte	0x04, 0x29
        /*01c2*/ 	.short	(.L_72 - .L_71)


	//   ....[0]....
.L_71:
        /*01c4*/ 	.word	0xffffffff


	//   ....[1]....
        /*01c8*/ 	.word	0xffffffff


	//   ....[2]....
        /*01cc*/ 	.word	0xffffffff


	//   ....[3]....
        /*01d0*/ 	.word	0xffffffff


	//   ....[4]....
        /*01d4*/ 	.word	0xffffffff


	//   ....[5]....
        /*01d8*/ 	.word	0xffffffff


	//   ....[6]....
        /*01dc*/ 	.word	0xffffffff


	//   ....[7]....
        /*01e0*/ 	.word	0xffffffff


	//   ....[8]....
        /*01e4*/ 	.word	0xffffffff


	//----- nvinfo : EIATTR_COOP_GROUP_INSTR_OFFSETS
	.align		4
.L_72:
        /*01e8*/ 	.byte	0x04, 0x28
        /*01ea*/ 	.short	(.L_74 - .L_73)


	//   ....[0]....
.L_73:
        /*01ec*/ 	.word	0x00000c20


	//   ....[1]....
        /*01f0*/ 	.word	0x00000ee0


	//   ....[2]....
        /*01f4*/ 	.word	0x000010a0


	//   ....[3]....
        /*01f8*/ 	.word	0x00002870


	//   ....[4]....
        /*01fc*/ 	.word	0x00002ab0


	//   ....[5]....
        /*0200*/ 	.word	0x00006b20


	//   ....[6]....
        /*0204*/ 	.word	0x00008ec0


	//   ....[7]....
        /*0208*/ 	.word	0x0000af90


	//   ....[8]....
        /*020c*/ 	.word	0x0000bc90


	//----- nvinfo : EIATTR_REG_RECONFIG
	.align		4
.L_74:
        /*0210*/ 	.byte	0x01, 0x54
	.zero		2


	//----- nvinfo : EIATTR_VRC_CTA_INIT_COUNT
	.align		4
        /*0214*/ 	.byte	0x02, 0x4a
        /*0216*/ 	.byte	0x80
	.zero		1


	//----- nvinfo : EIATTR_MBARRIER_INSTR_OFFSETS
	.align		4
        /*0218*/ 	.byte	0x04, 0x39
        /*021a*/ 	.short	(.L_76 - .L_75)


	//   ....[0]....
.L_75:
        /*021c*/ 	.word	0x000002c0
        /*0220*/ 	.word	0x000000ff
        /*0224*/ 	.word	0x00000000
        /*0228*/ 	.short	0x0100
        /*022a*/ 	.byte	0x04
	.zero		1


	//   ....[1]....
        /*022c*/ 	.word	0x000002d0
        /*0230*/ 	.word	0x000000ff
        /*0234*/ 	.word	0x00000008
        /*0238*/ 	.short	0x0100
        /*023a*/ 	.byte	0x04
	.zero		1


	//   ....[2]....
        /*023c*/ 	.word	0x000002e0
        /*0240*/ 	.word	0x000000ff
        /*0244*/ 	.word	0x00000010
        /*0248*/ 	.short	0x0100
        /*024a*/ 	.byte	0x04
	.zero		1


	//   ....[3]....
        /*024c*/ 	.word	0x000002f0
        /*0250*/ 	.word	0x000000ff
        /*0254*/ 	.word	0x00000018
        /*0258*/ 	.short	0x0100
        /*025a*/ 	.byte	0x04
	.zero		1


	//   ....[4]....
        /*025c*/ 	.word	0x00000300
        /*0260*/ 	.word	0x000000ff
        /*0264*/ 	.word	0x00000020
        /*0268*/ 	.short	0x0100
        /*026a*/ 	.byte	0x04
	.zero		1


	//   ....[5]....
        /*026c*/ 	.word	0x00000310
        /*0270*/ 	.word	0x000000ff
        /*0274*/ 	.word	0x00000028
        /*0278*/ 	.short	0x0100
        /*027a*/ 	.byte	0x04
	.zero		1


	//   ....[6]....
        /*027c*/ 	.word	0x00000320
        /*0280*/ 	.word	0x000000ff
        /*0284*/ 	.word	0x00000030
        /*0288*/ 	.short	0x0100
        /*028a*/ 	.byte	0x04
	.zero		1


	//   ....[7]....
        /*028c*/ 	.word	0x00000330
        /*0290*/ 	.word	0x000000ff
        /*0294*/ 	.word	0x00000038
        /*0298*/ 	.short	0x0100
        /*029a*/ 	.byte	0x04
	.zero		1


	//   ....[8]....
        /*029c*/ 	.word	0x00000340
        /*02a0*/ 	.word	0x000000ff
        /*02a4*/ 	.word	0x00000040
        /*02a8*/ 	.short	0x0100
        /*02aa*/ 	.byte	0x04
	.zero		1


	//   ....[9]....
        /*02ac*/ 	.word	0x00000350
        /*02b0*/ 	.word	0x000000ff
        /*02b4*/ 	.word	0x00000048
        /*02b8*/ 	.short	0x0100
        /*02ba*/ 	.byte	0x04
	.zero		1


	//   ....[10]....
        /*02bc*/ 	.word	0x00000360
        /*02c0*/ 	.word	0x000000ff
        /*02c4*/ 	.word	0x00000050
        /*02c8*/ 	.short	0x0100
        /*02ca*/ 	.byte	0x04
	.zero		1


	//   ....[11]....
        /*02cc*/ 	.word	0x00000370
        /*02d0*/ 	.word	0x000000ff
        /*02d4*/ 	.word	0x00000058
        /*02d8*/ 	.short	0x0100
        /*02da*/ 	.byte	0x04
	.zero		1


	//   ....[12]....
        /*02dc*/ 	.word	0x00000380
        /*02e0*/ 	.word	0x000000ff
        /*02e4*/ 	.word	0x00000060
        /*02e8*/ 	.short	0x0100
        /*02ea*/ 	.byte	0x04
	.zero		1


	//   ....[13]....
        /*02ec*/ 	.word	0x00000390
        /*02f0*/ 	.word	0x000000ff
        /*02f4*/ 	.word	0x00000068
        /*02f8*/ 	.short	0x0100
        /*02fa*/ 	.byte	0x04
	.zero		1


	//   ....[14]....
        /*02fc*/ 	.word	0x000003a0
        /*0300*/ 	.word	0x000000ff
        /*0304*/ 	.word	0x00000070
        /*0308*/ 	.short	0x0100
        /*030a*/ 	.byte	0x04
	.zero		1


	//   ....[15]....
        /*030c*/ 	.word	0x000003b0
        /*0310*/ 	.word	0x000000ff
        /*0314*/ 	.word	0x00000078
        /*0318*/ 	.short	0x0100
        /*031a*/ 	.byte	0x04
	.zero		1


	//   ....[16]....
        /*031c*/ 	.word	0x000003c0
        /*0320*/ 	.word	0x000000ff
        /*0324*/ 	.word	0x00000080
        /*0328*/ 	.short	0x0100
        /*032a*/ 	.byte	0x04
	.zero		1


	//   ....[17]....
        /*032c*/ 	.word	0x000003d0
        /*0330*/ 	.word	0x000000ff
        /*0334*/ 	.word	0x00000088
        /*0338*/ 	.short	0x0100
        /*033a*/ 	.byte	0x04
	.zero		1


	//   ....[18]....
        /*033c*/ 	.word	0x000003e0
        /*0340*/ 	.word	0x000000ff
        /*0344*/ 	.word	0x00000090
        /*0348*/ 	.short	0x0100
        /*034a*/ 	.byte	0x04
	.zero		1


	//   ....[19]....
        /*034c*/ 	.word	0x000003f0
        /*0350*/ 	.word	0x000000ff
        /*0354*/ 	.word	0x00000098
        /*0358*/ 	.short	0x0100
        /*035a*/ 	.byte	0x04
	.zero		1


	//   ....[20]....
        /*035c*/ 	.word	0x00000400
        /*0360*/ 	.word	0x000000ff
        /*0364*/ 	.word	0x000000a0
        /*0368*/ 	.short	0x0100
        /*036a*/ 	.byte	0x04
	.zero		1


	//   ....[21]....
        /*036c*/ 	.word	0x00000410
        /*0370*/ 	.word	0x000000ff
        /*0374*/ 	.word	0x000000a8
        /*0378*/ 	.short	0x0100
        /*037a*/ 	.byte	0x04
	.zero		1


	//   ....[22]....
        /*037c*/ 	.word	0x00000420
        /*0380*/ 	.word	0x000000ff
        /*0384*/ 	.word	0x000000b0
        /*0388*/ 	.short	0x0100
        /*038a*/ 	.byte	0x04
	.zero		1


	//   ....[23]....
        /*038c*/ 	.word	0x00000430
        /*0390*/ 	.word	0x000000ff
        /*0394*/ 	.word	0x000000b8
        /*0398*/ 	.short	0x0100
        /*039a*/ 	.byte	0x04
	.zero		1


	//   ....[24]....
        /*039c*/ 	.word	0x00000440
        /*03a0*/ 	.word	0x000000ff
        /*03a4*/ 	.word	0x000000c0
        /*03a8*/ 	.short	0x0100
        /*03aa*/ 	.byte	0x04
	.zero		1


	//   ....[25]....
        /*03ac*/ 	.word	0x00000450
        /*03b0*/ 	.word	0x000000ff
        /*03b4*/ 	.word	0x000000c8
        /*03b8*/ 	.short	0x0100
        /*03ba*/ 	.byte	0x04
	.zero		1


	//   ....[26]....
        /*03bc*/ 	.word	0x00000ac0
        /*03c0*/ 	.word	0x000000ff
        /*03c4*/ 	.word	0x000000c0
        /*03c8*/ 	.short	0x010a
        /*03ca*/ 	.byte	0x04
	.zero		1


	//   ....[27]....
        /*03cc*/ 	.word	0x00000bd0
        /*03d0*/ 	.word	0x000000ff
        /*03d4*/ 	.word	0x000000c8
        /*03d8*/ 	.short	0x0101
        /*03da*/ 	.byte	0x04
	.zero		1


	//   ....[28]....
        /*03dc*/ 	.word	0x000011d0
        /*03e0*/ 	.word	0x000000ff
        /*03e4*/ 	.word	0x00000000
        /*03e8*/ 	.short	0x010a
        /*03ea*/ 	.byte	0x04
	.zero		1


	//   ....[29]....
        /*03ec*/ 	.word	0x000011f0
        /*03f0*/ 	.word	0x000000ff
        /*03f4*/ 	.word	0x00000010
        /*03f8*/ 	.short	0x010a
        /*03fa*/ 	.byte	0x04
	.zero		1


	//   ....[30]....
        /*03fc*/ 	.word	0x00001a70
        /*0400*/ 	.word	0x000000ff
        /*0404*/ 	.word	0x00000010
        /*0408*/ 	.short	0x010a
        /*040a*/ 	.byte	0x14
	.zero		1


	//   ....[31]....
        /*040c*/ 	.word	0x00001a90
        /*0410*/ 	.word	0x000000ff
        /*0414*/ 	.word	0x00000088
        /*0418*/ 	.short	0x010a
        /*041a*/ 	.byte	0x04
	.zero		1


	//   ....[32]....
        /*041c*/ 	.word	0x00001de0
        /*0420*/ 	.word	0x000000ff
        /*0424*/ 	.word	0x00000090
        /*0428*/ 	.short	0x010a
        /*042a*/ 	.byte	0x04
	.zero		1


	//   ....[33]....
        /*042c*/ 	.word	0x00001f20
        /*0430*/ 	.word	0x000000ff
        /*0434*/ 	.word	0x00000010
        /*0438*/ 	.short	0x010a
        /*043a*/ 	.byte	0x0c
	.zero		1


	//   ....[34]....
        /*043c*/ 	.word	0x00002230
        /*0440*/ 	.word	0x000000ff
        /*0444*/ 	.word	0x00000010
        /*0448*/ 	.short	0x010a
        /*044a*/ 	.byte	0x13
	.zero		1


	//   ....[35]....
        /*044c*/ 	.word	0x00002250
        /*0450*/ 	.word	0x000000ff
        /*0454*/ 	.word	0x00000088
        /*0458*/ 	.short	0x010a
        /*045a*/ 	.byte	0x04
	.zero		1


	//   ....[36]....
        /*045c*/ 	.word	0x00002640
        /*0460*/ 	.word	0x000000ff
        /*0464*/ 	.word	0x00000090
        /*0468*/ 	.short	0x010a
        /*046a*/ 	.byte	0x12
	.zero		1


	//   ....[37]....
        /*046c*/ 	.word	0x00002f50
        /*0470*/ 	.word	0x000000ff
        /*0474*/ 	.word	0x00000048
        /*0478*/ 	.short	0x010a
        /*047a*/ 	.byte	0x09
	.zero		1


	//   ....[38]....
        /*047c*/ 	.word	0x00003350
        /*0480*/ 	.word	0x000000ff
        /*0484*/ 	.word	0x00000008
        /*0488*/ 	.short	0x010a
        /*048a*/ 	.byte	0x09
	.zero		1


	//   ....[39]....
        /*048c*/ 	.word	0x00003570
        /*0490*/ 	.word	0x000000ff
        /*0494*/ 	.word	0x00000050
        /*0498*/ 	.short	0x010a
        /*049a*/ 	.byte	0x09
	.zero		1


	//   ....[40]....
        /*049c*/ 	.word	0x00003990
        /*04a0*/ 	.word	0x000000ff
        /*04a4*/ 	.word	0x00000048
        /*04a8*/ 	.short	0x010a
        /*04aa*/ 	.byte	0x05
	.zero		1


	//   ....[41]....
        /*04ac*/ 	.word	0x00003b40
        /*04b0*/ 	.word	0x000000ff
        /*04b4*/ 	.word	0x00000048
        /*04b8*/ 	.short	0x010a
        /*04ba*/ 	.byte	0x04
	.zero		1


	//   ....[42]....
        /*04bc*/ 	.word	0x00003f30
        /*04c0*/ 	.word	0x000000ff
        /*04c4*/ 	.word	0x00000048
        /*04c8*/ 	.short	0x010a
        /*04ca*/ 	.byte	0x04
	.zero		1


	//   ....[43]....
        /*04cc*/ 	.word	0x00003f90
        /*04d0*/ 	.word	0x000000ff
        /*04d4*/ 	.word	0x00000008
        /*04d8*/ 	.short	0x010a
        /*04da*/ 	.byte	0x05
	.zero		1


	//   ....[44]....
        /*04dc*/ 	.word	0x00004120
        /*04e0*/ 	.word	0x000000ff
        /*04e4*/ 	.word	0x000000b8
        /*04e8*/ 	.short	0x010a
        /*04ea*/ 	.byte	0x07
	.zero		1


	//   ....[45]....
        /*04ec*/ 	.word	0x00004220
        /*04f0*/ 	.word	0x000000ff
        /*04f4*/ 	.word	0x00000080
        /*04f8*/ 	.short	0x010a
        /*04fa*/ 	.byte	0x07
	.zero		1


	//   ....[46]....
        /*04fc*/ 	.word	0x000069c0
        /*0500*/ 	.word	0x000000ff
        /*0504*/ 	.word	0x00000088
        /*0508*/ 	.short	0x0101
        /*050a*/ 	.byte	0x07
	.zero		1


	//   ....[47]....
        /*050c*/ 	.word	0x00006b30
        /*0510*/ 	.word	0x000000ff
        /*0514*/ 	.word	0x00000090
        /*0518*/ 	.short	0x0101
        /*051a*/ 	.byte	0x07
	.zero		1


	//   ....[48]....
        /*051c*/ 	.word	0x00006b60
        /*0520*/ 	.word	0x000000ff
        /*0524*/ 	.word	0x000000b8
        /*0528*/ 	.short	0x010a
        /*052a*/ 	.byte	0x07
	.zero		1


	//   ....[49]....
        /*052c*/ 	.word	0x00006d00
        /*0530*/ 	.word	0x000000ff
        /*0534*/ 	.word	0x00000080
        /*0538*/ 	.short	0x010a
        /*053a*/ 	.byte	0x07
	.zero		1


	//   ....[50]....
        /*053c*/ 	.word	0x00008bb0
        /*0540*/ 	.word	0x000000ff
        /*0544*/ 	.word	0x00000088
        /*0548*/ 	.short	0x0101
        /*054a*/ 	.byte	0x07
	.zero		1


	//   ....[51]....
        /*054c*/ 	.word	0x00008ee0
        /*0550*/ 	.word	0x000000ff
        /*0554*/ 	.word	0x00000090
        /*0558*/ 	.short	0x0101
        /*055a*/ 	.byte	0x07
	.zero		1


	//   ....[52]....
        /*055c*/ 	.word	0x00008ef0
        /*0560*/ 	.word	0x000000ff
        /*0564*/ 	.word	0x000000b8
        /*0568*/ 	.short	0x010a
        /*056a*/ 	.byte	0x07
	.zero		1


	//   ....[53]....
        /*056c*/ 	.word	0x00009500
        /*0570*/ 	.word	0x000000ff
        /*0574*/ 	.word	0x00000080
        /*0578*/ 	.short	0x010a
        /*057a*/ 	.byte	0x07
	.zero		1


	//   ....[54]....
        /*057c*/ 	.word	0x0000ad00
        /*0580*/ 	.word	0x000000ff
        /*0584*/ 	.word	0x00000088
        /*0588*/ 	.short	0x0101
        /*058a*/ 	.byte	0x07
	.zero		1


	//   ....[55]....
        /*058c*/ 	.word	0x0000afb0
        /*0590*/ 	.word	0x000000ff
        /*0594*/ 	.word	0x00000090
        /*0598*/ 	.short	0x0101
        /*059a*/ 	.byte	0x07
	.zero		1


	//   ....[56]....
        /*059c*/ 	.word	0x0000afc0
        /*05a0*/ 	.word	0x000000ff
        /*05a4*/ 	.word	0x000000b8
        /*05a8*/ 	.short	0x010a
        /*05aa*/ 	.byte	0x07
	.zero		1


	//   ....[57]....
        /*05ac*/ 	.word	0x0000b560
        /*05b0*/ 	.word	0x00000003
        /*05b4*/ 	.word	0x000000b8
        /*05b8*/ 	.short	0x010a
        /*05ba*/ 	.byte	0xff
	.zero		1


	//   ....[58]....
        /*05bc*/ 	.word	0x0000b7e0
        /*05c0*/ 	.word	0x00000003
        /*05c4*/ 	.word	0x00000088
        /*05c8*/ 	.short	0x0101
        /*05ca*/ 	.byte	0xff
	.zero		1


	//   ....[59]....
        /*05cc*/ 	.word	0x0000bb60
        /*05d0*/ 	.word	0x00000003
        /*05d4*/ 	.word	0x000000b8
        /*05d8*/ 	.short	0x0101
        /*05da*/ 	.byte	0xff
	.zero		1


	//   ....[60]....
        /*05dc*/ 	.word	0x0000c0b0
        /*05e0*/ 	.word	0x00000003
        /*05e4*/ 	.word	0x00000088
        /*05e8*/ 	.short	0x0101
        /*05ea*/ 	.byte	0xff
	.zero		1


	//   ....[61]....
        /*05ec*/ 	.word	0x0000c0e0
        /*05f0*/ 	.word	0x00000003
        /*05f4*/ 	.word	0x000000b8
        /*05f8*/ 	.short	0x0101
        /*05fa*/ 	.byte	0xff
	.zero		1


	//   ....[62]....
        /*05fc*/ 	.word	0x0000c150
        /*0600*/ 	.word	0x00000003
        /*0604*/ 	.word	0x000000b8
        /*0608*/ 	.short	0x0101
        /*060a*/ 	.byte	0xff
	.zero		1


	//   ....[63]....
        /*060c*/ 	.word	0x0000c160
        /*0610*/ 	.word	0x00000003
        /*0614*/ 	.word	0x000000a0
        /*0618*/ 	.short	0x010a
        /*061a*/ 	.byte	0xff
	.zero		1


	//   ....[64]....
        /*061c*/ 	.word	0x0000c180
        /*0620*/ 	.word	0x00000003
        /*0624*/ 	.word	0x000000c8
        /*0628*/ 	.short	0x010a
        /*062a*/ 	.byte	0xff
	.zero		1


	//   ....[65]....
        /*062c*/ 	.word	0x0000cac0
        /*0630*/ 	.word	0x00000003
        /*0634*/ 	.word	0x00000088
        /*0638*/ 	.short	0x0101
        /*063a*/ 	.byte	0xff
	.zero		1


	//   ....[66]....
        /*063c*/ 	.word	0x0000cad0
        /*0640*/ 	.word	0x00000003
        /*0644*/ 	.word	0x000000c0
        /*0648*/ 	.short	0x0101
        /*064a*/ 	.byte	0xff
	.zero		1


	//   ....[67]....
        /*064c*/ 	.word	0x0000cc70
        /*0650*/ 	.word	0x00000003
        /*0654*/ 	.word	0x000000c8
        /*0658*/ 	.short	0x010a
        /*065a*/ 	.byte	0xff
	.zero		1


	//   ....[68]....
        /*065c*/ 	.word	0x0000ccc0
        /*0660*/ 	.word	0x00000002
        /*0664*/ 	.word	0x000000c0
        /*0668*/ 	.short	0x010a
        /*066a*/ 	.byte	0xff
	.zero		1


	//   ....[69]....
        /*066c*/ 	.word	0x0000cd20
        /*0670*/ 	.word	0x00000002
        /*0674*/ 	.word	0x00000000
        /*0678*/ 	.short	0x010a
        /*067a*/ 	.byte	0xff
	.zero		1


	//   ....[70]....
        /*067c*/ 	.word	0x0000cd80
        /*0680*/ 	.word	0x00000002
        /*0684*/ 	.word	0x00000010
        /*0688*/ 	.short	0x010a
        /*068a*/ 	.byte	0xff
	.zero		1


	//   ....[71]....
        /*068c*/ 	.word	0x0000cdf0
        /*0690*/ 	.word	0x00000008
        /*0694*/ 	.word	0x00000010
        /*0698*/ 	.short	0x010a
        /*069a*/ 	.byte	0xff
	.zero		1


	//   ....[72]....
        /*069c*/ 	.word	0x0000ce70
        /*06a0*/ 	.word	0x00000009
        /*06a4*/ 	.word	0x00000088
        /*06a8*/ 	.short	0x010a
        /*06aa*/ 	.byte	0xff
	.zero		1


	//   ....[73]....
        /*06ac*/ 	.word	0x0000cef0
        /*06b0*/ 	.word	0x00000008
        /*06b4*/ 	.word	0x00000090
        /*06b8*/ 	.short	0x010a
        /*06ba*/ 	.byte	0xff
	.zero		1


	//   ....[74]....
        /*06bc*/ 	.word	0x0000cf60
        /*06c0*/ 	.word	0x0000000d
        /*06c4*/ 	.word	0x00000010
        /*06c8*/ 	.short	0x010a
        /*06ca*/ 	.byte	0xff
	.zero		1


	//   ....[75]....
        /*06cc*/ 	.word	0x0000cfd0
        /*06d0*/ 	.word	0x00000002
        /*06d4*/ 	.word	0x00000010
        /*06d8*/ 	.short	0x010a
        /*06da*/ 	.byte	0xff
	.zero		1


	//   ....[76]....
        /*06dc*/ 	.word	0x0000d050
        /*06e0*/ 	.word	0x00000002
        /*06e4*/ 	.word	0x00000088
        /*06e8*/ 	.short	0x010a
        /*06ea*/ 	.byte	0xff
	.zero		1


	//   ....[77]....
        /*06ec*/ 	.word	0x0000d0f0
        /*06f0*/ 	.word	0x00000002
        /*06f4*/ 	.word	0x00000090
        /*06f8*/ 	.short	0x010a
        /*06fa*/ 	.byte	0xff
	.zero		1


	//   ....[78]....
        /*06fc*/ 	.word	0x0000d170
        /*0700*/ 	.word	0x00000002
        /*0704*/ 	.word	0x00000048
        /*0708*/ 	.short	0x010a
        /*070a*/ 	.byte	0xff
	.zero		1


	//   ....[79]....
        /*070c*/ 	.word	0x0000d1f0
        /*0710*/ 	.word	0x00000002
        /*0714*/ 	.word	0x00000008
        /*0718*/ 	.short	0x010a
        /*071a*/ 	.byte	0xff
	.zero		1


	//   ....[80]....
        /*071c*/ 	.word	0x0000d270
        /*0720*/ 	.word	0x00000002
        /*0724*/ 	.word	0x00000050
        /*0728*/ 	.short	0x010a
        /*072a*/ 	.byte	0xff
	.zero		1


	//   ....[81]....
        /*072c*/ 	.word	0x0000d2e0
        /*0730*/ 	.word	0x00000002
        /*0734*/ 	.word	0x00000048
        /*0738*/ 	.short	0x010a
        /*073a*/ 	.byte	0xff
	.zero		1


	//   ....[82]....
        /*073c*/ 	.word	0x0000d350
        /*0740*/ 	.word	0x00000002
        /*0744*/ 	.word	0x00000048
        /*0748*/ 	.short	0x010a
        /*074a*/ 	.byte	0xff
	.zero		1


	//   ....[83]....
        /*074c*/ 	.word	0x0000d3c0
        /*0750*/ 	.word	0x00000002
        /*0754*/ 	.word	0x00000048
        /*0758*/ 	.short	0x010a
        /*075a*/ 	.byte	0xff
	.zero		1


	//   ....[84]....
        /*075c*/ 	.word	0x0000d430
        /*0760*/ 	.word	0x00000002
        /*0764*/ 	.word	0x00000008
        /*0768*/ 	.short	0x010a
        /*076a*/ 	.byte	0xff
	.zero		1


	//   ....[85]....
        /*076c*/ 	.word	0x0000d4b0
        /*0770*/ 	.word	0x00000002
        /*0774*/ 	.word	0x000000b8
        /*0778*/ 	.short	0x010a
        /*077a*/ 	.byte	0xff
	.zero		1


	//   ....[86]....
        /*077c*/ 	.word	0x0000d510
        /*0780*/ 	.word	0x00000002
        /*0784*/ 	.word	0x00000080
        /*0788*/ 	.short	0x010a
        /*078a*/ 	.byte	0xff
	.zero		1


	//   ....[87]....
        /*078c*/ 	.word	0x0000d570
        /*0790*/ 	.word	0x00000002
        /*0794*/ 	.word	0x000000b8
        /*0798*/ 	.short	0x010a
        /*079a*/ 	.byte	0xff
	.zero		1


	//   ....[88]....
        /*079c*/ 	.word	0x0000d5f0
        /*07a0*/ 	.word	0x00000004
        /*07a4*/ 	.word	0x00000080
        /*07a8*/ 	.short	0x010a
        /*07aa*/ 	.byte	0xff
	.zero		1


	//   ....[89]....
        /*07ac*/ 	.word	0x0000d670
        /*07b0*/ 	.word	0x00000004
        /*07b4*/ 	.word	0x000000b8
        /*07b8*/ 	.short	0x010a
        /*07ba*/ 	.byte	0xff
	.zero		1


	//   ....[90]....
        /*07bc*/ 	.word	0x0000d6f0
        /*07c0*/ 	.word	0x00000004
        /*07c4*/ 	.word	0x00000080
        /*07c8*/ 	.short	0x010a
        /*07ca*/ 	.byte	0xff
	.zero		1


	//   ....[91]....
        /*07cc*/ 	.word	0x0000d770
        /*07d0*/ 	.word	0x00000004
        /*07d4*/ 	.word	0x000000b8
        /*07d8*/ 	.short	0x010a
        /*07da*/ 	.byte	0xff
	.zero		1


	//   ....[92]....
        /*07dc*/ 	.word	0x0000d7e0
        /*07e0*/ 	.word	0x00000003
        /*07e4*/ 	.word	0x000000b8
        /*07e8*/ 	.short	0x010a
        /*07ea*/ 	.byte	0xff
	.zero		1


	//   ....[93]....
        /*07ec*/ 	.word	0x0000d830
        /*07f0*/ 	.word	0x00000003
        /*07f4*/ 	.word	0x000000a0
        /*07f8*/ 	.short	0x010a
        /*07fa*/ 	.byte	0xff
	.zero		1


	//   ....[94]....
        /*07fc*/ 	.word	0x0000d8a0
        /*0800*/ 	.word	0x00000003
        /*0804*/ 	.word	0x000000c8
        /*0808*/ 	.short	0x010a
        /*080a*/ 	.byte	0xff
	.zero		1


	//   ....[95]....
        /*080c*/ 	.word	0x0000d900
        /*0810*/ 	.word	0x00000003
        /*0814*/ 	.word	0x000000c8
        /*0818*/ 	.short	0x010a
        /*081a*/ 	.byte	0xff
	.zero		1


	//----- nvinfo : EIATTR_NUM_MBARRIERS
	.align		4
.L_76:
        /*081c*/ 	.byte	0x03, 0x38
        /*081e*/ 	.short	0x001a


	//----- nvinfo : EIATTR_EXIT_INSTR_OFFSETS
	.align		4
        /*0820*/ 	.byte	0x04, 0x1c
        /*0822*/ 	.short	(.L_78 - .L_77)


	//   ....[0]....
.L_77:
        /*0824*/ 	.word	0x0000b5c0


	//   ....[1]....
        /*0828*/ 	.word	0x0000cca0


	//----- nvinfo : EIATTR_INDIRECT_BRANCH_TARGETS
	.align		4
.L_78:
        /*082c*/ 	.byte	0x04, 0x34
        /*082e*/ 	.short	(.L_80 - .L_79)


	//   ....[0]....
.L_79:
        /*0830*/ 	.word	.L_x_114@srel
        /*0834*/ 	.short	0x0
        /*0836*/ 	.short	0x0
        /*0838*/ 	.word	0x3
        /*083c*/ 	.word	.L_x_115@srel
        /*0840*/ 	.word	.L_x_116@srel
        /*0844*/ 	.word	.L_x_5@srel


	//   ....[1]....
        /*0848*/ 	.word	.L_x_118@srel
        /*084c*/ 	.short	0x0
        /*084e*/ 	.short	0x0
        /*0850*/ 	.word	0x3
        /*0854*/ 	.word	.L_x_119@srel
        /*0858*/ 	.word	.L_x_120@srel
        /*085c*/ 	.word	.L_x_5@srel


	//   ....[2]....
        /*0860*/ 	.word	.L_x_122@srel
        /*0864*/ 	.short	0x0
        /*0866*/ 	.short	0x0
        /*0868*/ 	.word	0x3
        /*086c*/ 	.word	.L_x_123@srel
        /*0870*/ 	.word	.L_x_124@srel
        /*0874*/ 	.word	.L_x_5@srel


	//----- nvinfo : EIATTR_REQNTID
	.align		4
.L_80:
        /*0878*/ 	.byte	0x04, 0x10
        /*087a*/ 	.short	(.L_82 - .L_81)
.L_81:
        /*087c*/ 	.word	0x00000200
        /*0880*/ 	.word	0x00000001
        /*0884*/ 	.word	0x00000001


	//----- nvinfo : EIATTR_CRS_STACK_SIZE
	.align		4
.L_82:
        /*0888*/ 	.byte	0x04, 0x1e
        /*088a*/ 	.short	(.L_84 - .L_83)
.L_83:
        /*088c*/ 	.word	0x00000000


	//----- nvinfo : EIATTR_CBANK_PARAM_SIZE
	.align		4
.L_84:
        /*0890*/ 	.byte	0x03, 0x19
        /*0892*/ 	.short	0x02e8


	//----- nvinfo : EIATTR_PARAM_CBANK
	.align		4
        /*0894*/ 	.byte	0x04, 0x0a
        /*0896*/ 	.short	(.L_86 - .L_85)
	.align		4
.L_85:
        /*0898*/ 	.word	index@(.nv.constant0.kernel_cutlass_kernel_flash_attncuteflash_fwd_sm100FlashAttentionForwardSm100_object_at__tensor0000o9611101213_tensor0000o9611101213_tensor0000o9610111213_tensor0000o9611101213_tensorptrf_0)
        /*089c*/ 	.short	0x0380
        /*089e*/ 	.short	0x02e8


	//----- nvinfo : EIATTR_SW_WAR
	.align		4
.L_86:
        /*08a0*/ 	.byte	0x04, 0x36
        /*08a2*/ 	.short	(.L_88 - .L_87)
.L_87:
        /*08a4*/ 	.word	0x00000008
.L_88:


//--------------------- .nv.compat                --------------------------
	.section	.nv.compat,"",@"SHT_CUDA_COMPAT_INFO"
	.align	4
        /*0000*/ 	.byte	0x02, 0x02, 0x02, 0x00, 0x02, 0x05, 0x05, 0x00, 0x02, 0x03, 0x01, 0x00, 0x02, 0x06, 0x01, 0x00


//--------------------- .nv.callgraph             --------------------------
	.section	.nv.callgraph,"",@"SHT_CUDA_CALLGRAPH"
	.align	4
	.sectionentsize	8
	.align		4
        /*0000*/ 	.word	0x00000000
	.align		4
        /*0004*/ 	.word	0xffffffff
	.align		4
        /*0008*/ 	.word	0x00000000
	.align		4
        /*000c*/ 	.word	0xfffffffe
	.align		4
        /*0010*/ 	.word	0x00000000
	.align		4
        /*0014*/ 	.word	0xfffffffd
	.align		4
        /*0018*/ 	.word	0x00000000
	.align		4
        /*001c*/ 	.word	0xfffffffc


//--------------------- .nv.constant2.kernel_cutlass_kernel_flash_attncuteflash_fwd_sm100FlashAttentionForwardSm100_object_at__tensor0000o9611101213_tensor0000o9611101213_tensor0000o9610111213_tensor0000o9611101213_tensorptrf_0 --------------------------
	.section	.nv.constant2.kernel_cutlass_kernel_flash_attncuteflash_fwd_sm100FlashAttentionForwardSm100_object_at__tensor0000o9611101213_tensor0000o9611101213_tensor0000o9610111213_tensor0000o9611101213_tensorptrf_0,"a",@progbits
	.sectionflags	@""
	.align	4
.nv.constant2.kernel_cutlass_kernel_flash_attncuteflash_fwd_sm100FlashAttentionForwardSm100_object_at__tensor0000o9611101213_tensor0000o9611101213_tensor0000o9610111213_tensor0000o9611101213_tensorptrf_0:
        /*0000*/ 	.byte	0x70, 0x05, 0x00, 0x00, 0x40, 0x05, 0x00, 0x00, 0xe0, 0x3f, 0x00, 0x00, 0x40, 0x06, 0x00, 0x00
        /*0010*/ 	.byte	0x10, 0x06, 0x00, 0x00, 0xe0, 0x3f, 0x00, 0x00, 0xf0, 0x0b, 0x00, 0x00, 0x00, 0x07, 0x00, 0x00
        /*0020*/ 	.byte	0xe0, 0x3f, 0x00, 0x00


//--------------------- .text.kernel_cutlass_kernel_flash_attncuteflash_fwd_sm100FlashAttentionForwardSm100_object_at__tensor0000o9611101213_tensor0000o9611101213_tensor0000o9610111213_tensor0000o9611101213_tensorptrf_0 --------------------------
	.section	.text.kernel_cutlass_kernel_flash_attncuteflash_fwd_sm100FlashAttentionForwardSm100_object_at__tensor0000o9611101213_tensor0000o9611101213_tensor0000o9610111213_tensor0000o9611101213_tensorptrf_0,"ax",@progbits
	.align	128
        .global         kernel_cutlass_kernel_flash_attncuteflash_fwd_sm100FlashAttentionForwardSm100_object_at__tensor0000o9611101213_tensor0000o9611101213_tensor0000o9610111213_tensor0000o9611101213_tensorptrf_0
        .type           kernel_cutlass_kernel_flash_attncuteflash_fwd_sm100FlashAttentionForwardSm100_object_at__tensor0000o9611101213_tensor0000o9611101213_tensor0000o9610111213_tensor0000o9611101213_tensorptrf_0,@function
        .size           kernel_cutlass_kernel_flash_attncuteflash_fwd_sm100FlashAttentionForwardSm100_object_at__tensor0000o9611101213_tensor0000o9611101213_tensor0000o9610111213_tensor0000o9611101213_tensorptrf_0,(.L_x_128 - kernel_cutlass_kernel_flash_attncuteflash_fwd_sm100FlashAttentionForwardSm100_object_at__tensor0000o9611101213_tensor0000o9611101213_tensor0000o9610111213_tensor0000o9611101213_tensorptrf_0)
        .other          kernel_cutlass_kernel_flash_attncuteflash_fwd_sm100FlashAttentionForwardSm100_object_at__tensor0000o9611101213_tensor0000o9611101213_tensor0000o9610111213_tensor0000o9611101213_tensorptrf_0,@"STO_CUDA_ENTRY STV_DEFAULT"
kernel_cutlass_kernel_flash_attncuteflash_fwd_sm100FlashAttentionForwardSm100_object_at__tensor0000o9611101213_tensor0000o9611101213_tensor0000o9610111213_tensor0000o9611101213_tensorptrf_0:
.text.kernel_cutlass_kernel_flash_attncuteflash_fwd_sm100FlashAttentionForwardSm100_object_at__tensor0000o9611101213_tensor0000o9611101213_tensor0000o9610111213_tensor0000o9611101213_tensorptrf_0:
[----:B------:R-:W1:Y:S01]  /*0000*/  LDC R1, c[0x0][0x37c] ;  /* 0x0000df00ff017b82 */ /* 0x000e620000000800 */
[----:B------:R-:W2:Y:S07]  /*0010*/  S2R R0, SR_TID.X ;  /* 0x0000000000007919 */ /* 0x000eae0000002100 */
[----:B------:R-:W3:Y:S01]  /*0020*/  S2UR UR77, SR_CTAID.X ;  /* 0x00000000004d79c3 */ /* 0x000ee20000002500 */
[----:B--2---:R-:W-:-:S04]  /*0030*/  SHF.R.U32.HI R2, RZ, 0x5, R0 ;  /* 0x00000005ff027819 */ /* 0x004fc80000011600 */
[----:B------:R-:W-:-:S13]  /*0040*/  R2UR UR76, R2 ;  /* 0x00000000024c72ca */ /* 0x000fda00000e0000 */
[----:B------:R-:W-:-:S09]  /*0050*/  UISETP.NE.AND UP0, UPT, UR76, URZ, UPT ;  /* 0x000000ff4c00728c */ /* 0x000fd2000bf05270 */
[----:B-1-3--:R-:W-:Y:S05]  /*0060*/  BRA.U UP0, `(.L_x_0) ;  /* 0x0000000500007547 */ /* 0x00afea000b800000 */
[----:B------:R-:W1:Y:S01]  /*0070*/  S2UR UR6, SR_CgaCtaId ;  /* 0x00000000000679c3 */ /* 0x000e620000008800 */
[----:B------:R-:W2:Y:S01]  /*0080*/  LDCU.64 UR4, c[0x0][0x348] ;  /* 0x00006900ff0477ac */ /* 0x000ea20008000a00 */
[----:B------:R-:W-:Y:S01]  /*0090*/  UMOV UR7, 0x400 ;  /* 0x0000040000077882 */ /* 0x000fe20000000000 */
[----:B------:R-:W-:Y:S01]  /*00a0*/  UMOV UR9, 0x1 ;  /* 0x0000000100097882 */ /* 0x000fe20000000000 */
[----:B------:R-:W-:Y:S01]  /*00b0*/  UMOV UR22, 0x100 ;  /* 0x0000010000167882 */ /* 0x000fe20000000000 */
[----:B------:R-:W-:Y:S01]  /*00c0*/  UMOV UR20, 0x4 ;  /* 0x0000000400147882 */ /* 0x000fe20000000000 */
[----:B------:R-:W-:-:S04]  /*00d0*/  UIADD3 UR22, UPT, UPT, -UR22, 0x100000, URZ ;  /* 0x0010000016167890 */ /* 0x000fc8000fffe1ff */
[----:B------:R-:W-:Y:S02]  /*00e0*/  USHF.L.U32 UR23, UR22, 0xb, URZ ;  /* 0x0000000b16177899 */ /* 0x000fe400080006ff */
[----:B------:R-:W-:Y:S01]  /*00f0*/  USHF.L.U32 UR22, UR22, 0x1, URZ ;  /* 0x0000000116167899 */ /* 0x000fe200080006ff */
[----:B------:R-:W-:Y:S01]  /*0100*/  UMOV UR16, 0x80 ;  /* 0x0000008000107882 */ /* 0x000fe20000000000 */
[----:B------:R-:W-:-:S04]  /*0110*/  UIADD3 UR20, UPT, UPT, -UR20, 0x100000, URZ ;  /* 0x0010000014147890 */ /* 0x000fc8000fffe1ff */
[----:B------:R-:W-:Y:S02]  /*0120*/  USHF.L.U32 UR21, UR20, 0xb, URZ ;  /* 0x0000000b14157899 */ /* 0x000fe400080006ff */
[----:B------:R-:W-:Y:S01]  /*0130*/  USHF.L.U32 UR20, UR20, 0x1, URZ ;  /* 0x0000000114147899 */ /* 0x000fe200080006ff */
[----:B------:R-:W-:Y:S01]  /*0140*/  UMOV UR18, 0x20 ;  /* 0x0000002000127882 */ /* 0x000fe20000000000 */
[----:B------:R-:W-:-:S04]  /*0150*/  UIADD3 UR16, UPT, UPT, -UR16, 0x100000, URZ ;  /* 0x0010000010107890 */ /* 0x000fc8000fffe1ff */
[----:B------:R-:W-:Y:S02]  /*0160*/  USHF.L.U32 UR17, UR16, 0xb, URZ ;  /* 0x0000000b10117899 */ /* 0x000fe400080006ff */
[----:B------:R-:W-:Y:S02]  /*0170*/  USHF.L.U32 UR16, UR16, 0x1, URZ ;  /* 0x0000000110107899 */ /* 0x000fe400080006ff */
[----:B------:R-:W-:-:S04]  /*0180*/  UIADD3 UR18, UPT, UPT, -UR18, 0x100000, URZ ;  /* 0x0010000012127890 */ /* 0x000fc8000fffe1ff */
[----:B------:R-:W-:Y:S02]  /*0190*/  USHF.L.U32 UR19, UR18, 0xb, URZ ;  /* 0x0000000b12137899 */ /* 0x000fe400080006ff */
[----:B------:R-:W-:Y:S02]  /*01a0*/  USHF.L.U32 UR18, UR18, 0x1, URZ ;  /* 0x0000000112127899 */ /* 0x000fe400080006ff */
[----:B--2---:R-:W-:Y:S02]  /*01b0*/  UIADD3 UR14, UP3, UPT, UR4, 0x80, URZ ;  /* 0x00000080040e7890 */ /* 0x004fe4000ff7e0ff */
[----:B------:R-:W-:Y:S02]  /*01c0*/  UIADD3 UR12, UP2, UPT, UR4, 0x100, URZ ;  /* 0x00000100040c7890 */ /* 0x000fe4000ff5e0ff */
[----:B------:R-:W-:Y:S02]  /*01d0*/  UIADD3 UR10, UP1, UPT, UR4, 0x180, URZ ;  /* 0x00000180040a7890 */ /* 0x000fe4000ff3e0ff */
[----:B------:R-:W-:-:S02]  /*01e0*/  UIADD3 UR8, UP0, UPT, UR4, 0x200, URZ ;  /* 0x0000020004087890 */ /* 0x000fc4000ff1e0ff */
[----:B-1----:R-:W-:Y:S02]  /*01f0*/  ULEA UR4, UR6, UR7, 0x18 ;  /* 0x0000000706047291 */ /* 0x002fe4000f8ec0ff */
[----:B------:R-:W-:-:S04]  /*0200*/  UIADD3 UR6, UPT, UPT, -UR9, 0x100000, URZ ;  /* 0x0010000009067890 */ /* 0x000fc8000fffe1ff */
[----:B------:R-:W-:Y:S02]  /*0210*/  USHF.L.U32 UR7, UR6, 0xb, URZ ;  /* 0x0000000b06077899 */ /* 0x000fe400080006ff */
[----:B------:R-:W-:Y:S02]  /*0220*/  USHF.L.U32 UR6, UR6, 0x1, URZ ;  /* 0x0000000106067899 */ /* 0x000fe400080006ff */
[----:B------:R-:W-:Y:S02]  /*0230*/  UIADD3.X UR15, UPT, UPT, URZ, UR5, URZ, UP3, !UPT ;  /* 0x00000005ff0f7290 */ /* 0x000fe40009ffe4ff */
[----:B------:R-:W-:Y:S02]  /*0240*/  UIADD3.X UR13, UPT, UPT, URZ, UR5, URZ, UP2, !UPT ;  /* 0x00000005ff0d7290 */ /* 0x000fe400097fe4ff */
[----:B------:R-:W-:Y:S02]  /*0250*/  UIADD3.X UR11, UPT, UPT, URZ, UR5, URZ, UP1, !UPT ;  /* 0x00000005ff0b7290 */ /* 0x000fe40008ffe4ff */
[----:B------:R-:W-:-:S03]  /*0260*/  UIADD3.X UR9, UPT, UPT, URZ, UR5, URZ, UP0, !UPT ;  /* 0x00000005ff097290 */ /* 0x000fc600087fe4ff */
[----:B------:R1:W-:Y:S02]  /*0270*/  UTMACCTL.PF [UR14] ;  /* 0x000000000e0079b9 */ /* 0x0003e40008040000 */
[----:B------:R1:W-:Y:S02]  /*0280*/  UTMACCTL.PF [UR12] ;  /* 0x000000000c0079b9 */ /* 0x0003e40008040000 */
[----:B------:R1:W-:Y:S02]  /*0290*/  UTMACCTL.PF [UR10] ;  /* 0x000000000a0079b9 */ /* 0x0003e40008040000 */
[----:B------:R1:W-:Y:S01]  /*02a0*/  UTMACCTL.PF [UR8] ;  /* 0x00000000080079b9 */ /* 0x0003e20008040000 */
[----:B------:R-:W2:Y:S02]  /*02b0*/  FENCE.VIEW.ASYNC.S ;  /* 0x00000000000073c6 */ /* 0x000ea40000000000 */
[----:B--2---:R1:W2:Y:S01]  /*02c0*/  SYNCS.EXCH.64 URZ, [UR4], UR6 ;  /* 0x0000000604ff75b2 */ /* 0x0042a20008000100 */
[----:B------:R1:W3:Y:S01]  /*02d0*/  SYNCS.EXCH.64 URZ, [UR4+0x8], UR6 ;  /* 0x0000080604ff75b2 */ /* 0x0002e20008000100 */
[----:B------:R1:W4:Y:S01]  /*02e0*/  SYNCS.EXCH.64 URZ, [UR4+0x10], UR6 ;  /* 0x0000100604ff75b2 */ /* 0x0003220008000100 */
[----:B------:R1:W5:Y:S01]  /*02f0*/  SYNCS.EXCH.64 URZ, [UR4+0x18], UR6 ;  /* 0x0000180604ff75b2 */ /* 0x0003620008000100 */
[----:B------:R1:W1:Y:S01]  /*0300*/  SYNCS.EXCH.64 URZ, [UR4+0x20], UR6 ;  /* 0x0000200604ff75b2 */ /* 0x0002620008000100 */
        /* <DEDUP_REMOVED lines=21> */
[----:B--234-:R-:W-:Y:S01]  /*0460*/  NOP ;  /* 0x0000000000007918 */ /* 0x01cfe20000000000 */
.L_x_0:
[----:B------:R-:W-:Y:S01]  /*0470*/  NOP ;  /* 0x0000000000007918 */ /* 0x000fe20000000000 */
[----:B------:R-:W-:Y:S01]  /*0480*/  UISETP.GT.AND UP0, UPT, UR76, 0xb, UPT ;  /* 0x0000000b4c00788c */ /* 0x000fe2000bf04270 */
[----:B-1---5:R-:W-:Y:S08]  /*0490*/  BAR.SYNC.DEFER_BLOCKING 0x0 ;  /* 0x0000000000007b1d */ /* 0x022ff00000010000 */
[----:B------:R-:W-:Y:S05]  /*04a0*/  BRA.U UP0, `(.L_x_1) ;  /* 0x0000000100707547 */ /* 0x000fea000b800000 */
[----:B------:R-:W-:-:S09]  /*04b0*/  UISETP.GT.AND UP0, UPT, UR76, 0x5, UPT ;  /* 0x000000054c00788c */ /* 0x000fd2000bf04270 */
[----:B------:R-:W-:Y:S05]  /*04c0*/  BRA.U UP0, `(.L_x_2) ;  /* 0x0000000100347547 */ /* 0x000fea000b800000 */
[----:B------:R-:W-:Y:S01]  /*04d0*/  IMAD.MOV.U32 R3, RZ, RZ, -0x4 ;  /* 0xfffffffcff037424 */ /* 0x000fe200078e00ff */
[----:B------:R-:W-:-:S04]  /*04e0*/  MOV R2, UR76 ;  /* 0x0000004c00027c02 */ /* 0x000fc80008000f00 */
[----:B------:R-:W-:-:S05]  /*04f0*/  VIADDMNMX.U32 R2, R3, R2, 0x2, PT ;  /* 0x0000000203027446 */ /* 0x000fca0003800002 */
[----:B------:R-:W-:-:S04]  /*0500*/  IMAD.SHL.U32 R4, R2, 0x4, RZ ;  /* 0x0000000402047824 */ /* 0x000fc800078e00ff */
[----:B------:R-:W1:Y:S02]  /*0510*/  LDC R2, c[0x2][R4] ;  /* 0x0080000004027b82 */ /* 0x000e640000000800 */
[----:B-1----:R-:W-:-:S04]  /*0520*/  SHF.R.S32.HI R3, RZ, 0x1f, R2 ;  /* 0x0000001fff037819 */ /* 0x002fc80000011402 */
.L_x_114:
[----:B------:R-:W-:Y:S05]  /*0530*/  BRX R2 -0x540                                                                                                                                                                                                      (*"BRANCH_TARGETS .L_x_115,.L_x_116,.L_x_5"*) ;  /* 0xfffffff802b07949 */ /* 0x000fea000383ffff */
.L_x_116:
[----:B------:R-:W-:-:S08]  /*0540*/  NOP ;  /* 0x0000000000007918 */ /* 0x000fd00000000000 */
[----:B------:R-:W1:-:S00]  /*0550*/  USETMAXREG.DEALLOC.CTAPOOL 0x30 ;  /* 0x00000030000079c8 */ /* 0x000e4000080e0500 */
[----:B-1----:R-:W-:Y:S05]  /*0560*/  BRA `(.L_x_3) ;  /* 0x000000b000087947 */ /* 0x002fea0003800000 */
.L_x_115:
[----:B------:R-:W-:-:S08]  /*0570*/  NOP ;  /* 0x0000000000007918 */ /* 0x000fd00000000000 */
[----:B------:R-:W1:-:S00]  /*0580*/  USETMAXREG.DEALLOC.CTAPOOL 0x30 ;  /* 0x00000030000079c8 */ /* 0x000e4000080e0500 */
[----:B-1----:R-:W-:Y:S05]  /*0590*/  BRA `(.L_x_3) ;  /* 0x000000ac00fc7947 */ /* 0x002fea0003800000 */
.L_x_2:
[----:B------:R-:W-:Y:S01]  /*05a0*/  IMAD.MOV.U32 R3, RZ, RZ, -0x6 ;  /* 0xfffffffaff037424 */ /* 0x000fe200078e00ff */
[----:B------:R-:W-:-:S04]  /*05b0*/  MOV R2, UR76 ;  /* 0x0000004c00027c02 */ /* 0x000fc80008000f00 */
[----:B------:R-:W-:-:S05]  /*05c0*/  VIADDMNMX.U32 R2, R3, R2, 0x2, PT ;  /* 0x0000000203027446 */ /* 0x000fca0003800002 */
[----:B------:R-:W-:-:S04]  /*05d0*/  IMAD.SHL.U32 R4, R2, 0x4, RZ ;  /* 0x0000000402047824 */ /* 0x000fc800078e00ff */
[----:B------:R-:W1:Y:S02]  /*05e0*/  LDC R2, c[0x2][R4+0xc] ;  /* 0x0080030004027b82 */ /* 0x000e640000000800 */
[----:B-1----:R-:W-:-:S04]  /*05f0*/  SHF.R.S32.HI R3, RZ, 0x1f, R2 ;  /* 0x0000001fff037819 */ /* 0x002fc80000011402 */
.L_x_118:
[----:B------:R-:W-:Y:S05]  /*0600*/  BRX R2 -0x610                                                                                                                                                                                                      (*"BRANCH_TARGETS .L_x_119,.L_x_120,.L_x_5"*) ;  /* 0xfffffff8027c7949 */ /* 0x000fea000383ffff */
.L_x_120:
[----:B------:R-:W-:-:S08]  /*0610*/  NOP ;  /* 0x0000000000007918 */ /* 0x000fd00000000000 */
[----:B------:R-:W1:-:S00]  /*0620*/  USETMAXREG.DEALLOC.CTAPOOL 0x30 ;  /* 0x00000030000079c8 */ /* 0x000e4000080e0500 */
[----:B-1----:R-:W-:Y:S05]  /*0630*/  BRA `(.L_x_3) ;  /* 0x000000ac00d47947 */ /* 0x002fea0003800000 */
.L_x_119:
[----:B------:R-:W-:-:S08]  /*0640*/  NOP ;  /* 0x0000000000007918 */ /* 0x000fd00000000000 */
[----:B------:R-:W1:-:S00]  /*0650*/  USETMAXREG.DEALLOC.CTAPOOL 0x30 ;  /* 0x00000030000079c8 */ /* 0x000e4000080e0500 */
[----:B-1----:R-:W-:Y:S05]  /*0660*/  BRA `(.L_x_3) ;  /* 0x000000ac00c87947 */ /* 0x002fea0003800000 */
.L_x_1:
        /* <DEDUP_REMOVED lines=8> */
.L_x_122:
[----:B------:R-:W-:Y:S05]  /*06f0*/  BRX R2 -0x700                                                                                                                                                                                                      (*"BRANCH_TARGETS .L_x_123,.L_x_124,.L_x_5"*) ;  /* 0xfffffff802407949 */ /* 0x000fea000383ffff */
.L_x_124:
[----:B------:R-:W-:-:S08]  /*0700*/  NOP ;  /* 0x0000000000007918 */ /* 0x000fd00000000000 */
[----:B------:R-:W1:-:S00]  /*0710*/  USETMAXREG.DEALLOC.CTAPOOL 0x30 ;  /* 0x00000030000079c8 */ /* 0x000e4000080e0500 */
[----:B------:R-:W2:Y:S01]  /*0720*/  LDCU UR4, c[0x0][0x640] ;  /* 0x0000c800ff0477ac */ /* 0x000ea20008000800 */
[----:B------:R-:W3:Y:S01]  /*0730*/  LDCU.U8 UR8, c[0x0][0x644] ;  /* 0x0000c880ff0877ac */ /* 0x000ee20008000000 */
[----:B------:R-:W4:Y:S01]  /*0740*/  LDCU.U8 UR7, c[0x0][0x645] ;  /* 0x0000c8a0ff0777ac */ /* 0x000f220008000000 */
[----:B------:R-:W5:Y:S01]  /*0750*/  LDCU UR6, c[0x0][0x654] ;  /* 0x0000ca80ff0677ac */ /* 0x000f620008000800 */
[----:B------:R-:W1:Y:S01]  /*0760*/  LDCU.U8 UR13, c[0x0][0x638] ;  /* 0x0000c700ff0d77ac */ /* 0x000e620008000000 */
[----:B--2---:R-:W-:Y:S01]  /*0770*/  UIMAD.WIDE.U32 UR4, UR77, UR4, URZ ;  /* 0x000000044d0472a5 */ /* 0x004fe2000f8e00ff */
[----:B------:R-:W1:Y:S03]  /*0780*/  LDCU.U8 UR14, c[0x0][0x650] ;  /* 0x0000ca00ff0e77ac */ /* 0x000e660008000000 */
[----:B------:R-:W-:Y:S01]  /*0790*/  UIADD3 UR4, UPT, UPT, -UR5, UR77, URZ ;  /* 0x0000004d05047290 */ /* 0x000fe2000fffe1ff */
[----:B------:R-:W2:Y:S03]  /*07a0*/  LDCU.U8 UR11, c[0x0][0x639] ;  /* 0x0000c720ff0b77ac */ /* 0x000ea60008000000 */
[----:B---3--:R-:W-:Y:S01]  /*07b0*/  USHF.R.U32.HI UR4, URZ, UR8, UR4 ;  /* 0x00000008ff047299 */ /* 0x008fe20008011604 */
[----:B------:R-:W3:Y:S03]  /*07c0*/  LDCU.64 UR8, c[0x0][0x630] ;  /* 0x0000c600ff0877ac */ /* 0x000ee60008000a00 */
[----:B------:R-:W-:Y:S01]  /*07d0*/  UIADD3 UR4, UPT, UPT, UR5, UR4, URZ ;  /* 0x0000000405047290 */ /* 0x000fe2000fffe0ff */
[----:B------:R-:W2:Y:S03]  /*07e0*/  LDCU.U8 UR12, c[0x0][0x651] ;  /* 0x0000ca20ff0c77ac */ /* 0x000ea60008000000 */
[----:B----4-:R-:W-:Y:S01]  /*07f0*/  USHF.R.U32.HI UR10, URZ, UR7, UR4 ;  /* 0x00000007ff0a7299 */ /* 0x010fe20008011604 */
[----:B------:R-:W4:Y:S03]  /*0800*/  LDCU UR7, c[0x0][0x63c] ;  /* 0x0000c780ff0777ac */ /* 0x000f260008000800 */
[----:B-----5:R-:W-:-:S02]  /*0810*/  UISETP.GE.AND UP0, UPT, UR10, UR6, UPT ;  /* 0x000000060a00728c */ /* 0x020fc4000bf06270 */
[----:B------:R-:W-:Y:S02]  /*0820*/  UIADD3 UR4, UPT, UPT, -UR10, URZ, URZ ;  /* 0x000000ff0a047290 */ /* 0x000fe4000fffe1ff */
[----:B-1----:R-:W-:Y:S01]  /*0830*/  USEL UR6, UR13, UR14, !UP0 ;  /* 0x0000000e0d067287 */ /* 0x002fe2000c000000 */
[----:B------:R-:W1:Y:S03]  /*0840*/  LDCU.U8 UR14, c[0x0][0x62c] ;  /* 0x0000c580ff0e77ac */ /* 0x000e660008000000 */
[----:B------:R-:W-:-:S03]  /*0850*/  ULOP3.LUT UR6, UR6, 0xff, URZ, 0xc0, !UPT ;  /* 0x000000ff06067892 */ /* 0x000fc6000f8ec0ff */
[----:B---3--:R-:W3:Y:S01]  /*0860*/  @UP0 LDCU UR9, c[0x0][0x64c] ;  /* 0x0000c980ff0907ac */ /* 0x008ee20008000800 */
[----:B----4-:R-:W-:Y:S01]  /*0870*/  UIMAD UR7, UR4, UR7, UR77 ;  /* 0x00000007040772a4 */ /* 0x010fe2000f8e024d */
[----:B------:R-:W4:Y:S03]  /*0880*/  @UP0 LDCU UR8, c[0x0][0x648] ;  /* 0x0000c900ff0807ac */ /* 0x000f260008000800 */
[----:B---3--:R-:W-:Y:S02]  /*0890*/  UIMAD.WIDE.U32 UR4, UR7, UR9, URZ ;  /* 0x00000009070472a5 */ /* 0x008fe4000f8e00ff */
[----:B--2---:R-:W-:Y:S02]  /*08a0*/  USEL UR9, UR11, UR12, !UP0 ;  /* 0x0000000c0b097287 */ /* 0x004fe4000c000000 */
[----:B------:R-:W-:Y:S01]  /*08b0*/  UIADD3 UR4, UPT, UPT, UR7, -UR5, URZ ;  /* 0x8000000507047290 */ /* 0x000fe2000fffe0ff */
[----:B------:R-:W2:Y:S03]  /*08c0*/  LDCU.64 UR12, c[0x0][0x620] ;  /* 0x0000c400ff0c77ac */ /* 0x000ea60008000a00 */
[----:B------:R-:W-:-:S02]  /*08d0*/  USHF.R.U32.HI UR4, URZ, UR6, UR4 ;  /* 0x00000006ff047299 */ /* 0x000fc40008011604 */
[----:B------:R-:W-:Y:S02]  /*08e0*/  ULOP3.LUT UR6, UR9, 0xff, URZ, 0xc0, !UPT ;  /* 0x000000ff09067892 */ /* 0x000fe4000f8ec0ff */
[----:B------:R-:W-:Y:S01]  /*08f0*/  UIADD3 UR4, UPT, UPT, UR5, UR4, URZ ;  /* 0x0000000405047290 */ /* 0x000fe2000fffe0ff */
[----:B------:R-:W3:Y:S03]  /*0900*/  LDCU UR5, c[0x0][0x628] ;  /* 0x0000c500ff0577ac */ /* 0x000ee60008000800 */
[----:B------:R-:W-:Y:S01]  /*0910*/  USHF.R.U32.HI UR9, URZ, UR6, UR4 ;  /* 0x00000006ff097299 */ /* 0x000fe20008011604 */
[----:B------:R-:W5:Y:S03]  /*0920*/  LDCU.U8 UR11, c[0x0][0x62d] ;  /* 0x0000c5a0ff0b77ac */ /* 0x000f660008000000 */
[----:B------:R-:W-:-:S04]  /*0930*/  UIADD3 UR4, UPT, UPT, -UR9, URZ, URZ ;  /* 0x000000ff09047290 */ /* 0x000fc8000fffe1ff */
[----:B----4-:R-:W-:-:S04]  /*0940*/  UIMAD UR4, UR8, UR4, UR7 ;  /* 0x00000004080472a4 */ /* 0x010fc8000f8e0207 */
[----:B--2---:R-:W-:-:S04]  /*0950*/  UIMAD UR6, UR10, UR12, UR4 ;  /* 0x0000000c0a0672a4 */ /* 0x004fc8000f8e0204 */
[----:B---3--:R-:W-:-:S07]  /*0960*/  UIMAD.WIDE.U32 UR4, UR6, UR5, URZ ;  /* 0x00000005060472a5 */ /* 0x008fce000f8e00ff */
[----:B------:R-:W-:Y:S02]  /*0970*/  UMOV UR4, UR5 ;  /* 0x0000000500047c82 */ /* 0x000fe40008000000 */
[----:B------:R-:W-:Y:S02]  /*0980*/  UIADD3 UR12, UPT, UPT, UR6, -UR4, URZ ;  /* 0x80000004060c7290 */ /* 0x000fe4000fffe0ff */
[----:B------:R-:W2:Y:S02]  /*0990*/  LDCU UR5, c[0x0][0x60c] ;  /* 0x0000c180ff0577ac */ /* 0x000ea40008000800 */
[----:B-1----:R-:W-:-:S04]  /*09a0*/  USHF.R.U32.HI UR12, URZ, UR14, UR12 ;  /* 0x0000000eff0c7299 */ /* 0x002fc8000801160c */
[----:B------:R-:W-:-:S04]  /*09b0*/  UIADD3 UR12, UPT, UPT, UR4, UR12, URZ ;  /* 0x0000000c040c7290 */ /* 0x000fc8000fffe0ff */
[----:B-----5:R-:W-:-:S04]  /*09c0*/  USHF.R.U32.HI UR12, URZ, UR11, UR12 ;  /* 0x0000000bff0c7299 */ /* 0x020fc8000801160c */
[----:B------:R-:W-:Y:S02]  /*09d0*/  UIADD3 UR11, UPT, UPT, -UR12, URZ, URZ ;  /* 0x000000ff0c0b7290 */ /* 0x000fe4000fffe1ff */
[----:B--2---:R-:W-:Y:S02]  /*09e0*/  UISETP.GE.AND UP0, UPT, UR77, UR5, UPT ;  /* 0x000000054d00728c */ /* 0x004fe4000bf06270 */
[----:B------:R-:W-:-:S07]  /*09f0*/  UIMAD UR11, UR11, UR13, UR6 ;  /* 0x0000000d0b0b72a4 */ /* 0x000fce000f8e0206 */
[----:B------:R-:W-:Y:S05]  /*0a00*/  BRA.U UP0, `(.L_x_5) ;  /* 0x0000003500747547 */ /* 0x000fea000b800000 */
[----:B------:R-:W1:Y:S01]  /*0a10*/  S2UR UR4, SR_CgaCtaId ;  /* 0x00000000000479c3 */ /* 0x000e620000008800 */
[----:B------:R-:W-:Y:S01]  /*0a20*/  UMOV UR5, 0x400 ;  /* 0x0000040000057882 */ /* 0x000fe20000000000 */
[----:B------:R-:W2:Y:S01]  /*0a30*/  LDCU.64 UR6, c[0x0][0x348] ;  /* 0x00006900ff0677ac */ /* 0x000ea20008000a00 */
[----:B------:R-:W-:Y:S01]  /*0a40*/  ULOP3.LUT UR10, URZ, UR9, URZ, 0x33, !UPT ;  /* 0x00000009ff0a7292 */ /* 0x000fe2000f8e33ff */
[----:B------:R-:W-:Y:S02]  /*0a50*/  UMOV UR14, 0x20 ;  /* 0x00000020000e7882 */ /* 0x000fe40000000000 */
[----:B------:R-:W-:Y:S01]  /*0a60*/  UMOV UR9, URZ ;  /* 0x000000ff00097c82 */ /* 0x000fe20008000000 */
[----:B--2---:R-:W-:Y:S02]  /*0a70*/  UIADD3 UR6, UP0, UPT, UR6, 0x200, URZ ;  /* 0x0000020006067890 */ /* 0x004fe4000ff1e0ff */
[----:B-1----:R-:W-:Y:S01]  /*0a80*/  ULEA UR4, UR4, UR5, 0x18 ;  /* 0x0000000504047291 */ /* 0x002fe2000f8ec0ff */
[----:B------:R-:W1:Y:S03]  /*0a90*/  LDCU UR5, c[0x0][0x614] ;  /* 0x0000c280ff0577ac */ /* 0x000e660008000800 */
[----:B------:R-:W-:-:S02]  /*0aa0*/  UIADD3 UR8, UPT, UPT, UR4, 0x800, URZ ;  /* 0x0000080004087890 */ /* 0x000fc4000fffe0ff */
[----:B------:R-:W-:-:S03]  /*0ab0*/  UIADD3.X UR7, UPT, UPT, URZ, UR7, URZ, UP0, !UPT ;  /* 0x00000007ff077290 */ /* 0x000fc600087fe4ff */
[----:B------:R-:W2:Y:S01]  /*0ac0*/  SYNCS.PHASECHK.TRANS64.TRYWAIT P0, [UR4+0xc0], RZ ;  /* 0x0000c0ffff0075a7 */ /* 0x000ea20008001104 */
[----:B------:R-:W-:Y:S02]  /*0ad0*/  UIADD3 UR13, UPT, UPT, UR4, 0x2800, URZ ;  /* 0x00002800040d7890 */ /* 0x000fe4000fffe0ff */
[----:B-1----:R-:W-:Y:S02]  /*0ae0*/  UIADD3 UR10, UPT, UPT, UR10, UR5, URZ ;  /* 0x000000050a0a7290 */ /* 0x002fe4000fffe0ff */
[----:B------:R-:W-:Y:S02]  /*0af0*/  UIADD3 UR5, UPT, UPT, UR4, 0x4800, URZ ;  /* 0x0000480004057890 */ /* 0x000fe4000fffe0ff */
[----:B------:R-:W-:Y:S01]  /*0b00*/  USHF.L.U32 UR10, UR10, 0x7, URZ ;  /* 0x000000070a0a7899 */ /* 0x000fe200080006ff */
[----:B--2---:R-:W-:Y:S11]  /*0b10*/  @!P0 BRA `(.L_x_6) ;  /* 0x000000c000648947 */ /* 0x004ff60003800000 */
.L_x_59:
[----:B------:R2:W-:Y:S01]  /*0b20*/  UTMASTG.4D [UR8], [UR6], desc[URZ] ;  /* 0x0000ff08060073b5 */ /* 0x0005e20008019000 */
[----:B-1----:R-:W-:Y:S01]  /*0b30*/  HFMA2 R2, -RZ, RZ, 0, 5.9604644775390625e-08 ;  /* 0x00000001ff027431 */ /* 0x002fe200000001ff */
[----:B--2---:R-:W-:Y:S01]  /*0b40*/  UMOV UR8, UR13 ;  /* 0x0000000d00087c82 */ /* 0x004fe20008000000 */
[----:B------:R-:W-:Y:S01]  /*0b50*/  UMOV UR9, UR14 ;  /* 0x0000000e00097c82 */ /* 0x000fe20008000000 */
[----:B------:R-:W-:Y:S01]  /*0b60*/  UMOV UR13, 0x40 ;  /* 0x00000040000d7882 */ /* 0x000fe20000000000 */
[----:B------:R1:W-:Y:S02]  /*0b70*/  UTMASTG.4D [UR8], [UR6], desc[URZ] ;  /* 0x0000ff08060073b5 */ /* 0x0003e40008019000 */
[----:B-1----:R-:W-:Y:S01]  /*0b80*/  UMOV UR8, UR5 ;  /* 0x0000000500087c82 */ /* 0x002fe20008000000 */
[----:B------:R-:W-:Y:S02]  /*0b90*/  UMOV UR9, UR13 ;  /* 0x0000000d00097c82 */ /* 0x000fe40008000000 */
[----:B------:R1:W-:Y:S01]  /*0ba0*/  UTMASTG.4D [UR8], [UR6], desc[URZ] ;  /* 0x0000ff08060073b5 */ /* 0x0003e20008019000 */
[----:B------:R0:W-:Y:S01]  /*0bb0*/  UTMACMDFLUSH ;  /* 0x00000000000079b7 */ /* 0x0001e20000000000 */
[----:B------:R-:W-:-:S04]  /*0bc0*/  DEPBAR.LE SB0, 0x0 ;  /* 0x000080000000791a */ /* 0x000fc80000000000 */
[----:B------:R1:W-:Y:S01]  /*0bd0*/  SYNCS.ARRIVE.TRANS64.ART0 RZ, [UR4+0xc8], R2 ;  /* 0x0000c802ffff79a7 */ /* 0x0003e20008500004 */
[----:B------:R-:W-:Y:S05]  /*0be0*/  BRA `(.L_x_5) ;  /* 0x0000003000fc7947 */ /* 0x000fea0003800000 */
.L_x_123:
[----:B------:R-:W-:-:S08]  /*0bf0*/  NOP ;  /* 0x0000000000007918 */ /* 0x000fd00000000000 */
[----:B------:R-:W1:-:S00]  /*0c00*/  USETMAXREG.DEALLOC.CTAPOOL 0x30 ;  /* 0x00000030000079c8 */ /* 0x000e4000080e0500 */
[----:B------:R-:W2:Y:S01]  /*0c10*/  S2UR UR12, SR_CgaCtaId ;  /* 0x00000000000c79c3 */ /* 0x000ea20000008800 */
[----:B------:R-:W-:Y:S01]  /*0c20*/  NOP ;  /* 0x0000000000007918 */ /* 0x000fe20000000000 */
[----:B------:R-:W-:Y:S02]  /*0c30*/  UMOV UR4, 0x40 ;  /* 0x0000004000047882 */ /* 0x000fe40000000000 */
[----:B--2---:R-:W-:-:S09]  /*0c40*/  ULEA UR4, UR12, UR4, 0x18 ;  /* 0x000000040c047291 */ /* 0x004fd2000f8ec0ff */
[----:B-1----:R-:W1:Y:S01]  /*0c50*/  LDS.U8 R2, [UR4] ;  /* 0x00000004ff027984 */ /* 0x002e620008000000 */
[----:B------:R-:W-:Y:S02]  /*0c60*/  UMOV UR4, 0x400 ;  /* 0x0000040000047882 */ /* 0x000fe40000000000 */
[----:B------:R-:W-:Y:S01]  /*0c70*/  ULEA UR11, UR12, UR4, 0x18 ;  /* 0x000000040c0b7291 */ /* 0x000fe2000f8ec0ff */
[----:B-1----:R-:W-:-:S13]  /*0c80*/  ISETP.NE.AND P0, PT, R2, RZ, PT ;  /* 0x000000ff0200720c */ /* 0x002fda0003f05270 */
[----:B------:R-:W-:Y:S05]  /*0c90*/  @P0 BRA `(.L_x_7) ;  /* 0x00000000007c0947 */ /* 0x000fea0003800000 */
[----:B------:R-:W-:-:S13]  /*0ca0*/  ELECT P0, URZ, PT ;  /* 0x0000000000ff782f */ /* 0x000fda0003800000 */
[----:B------:R-:W-:Y:S05]  /*0cb0*/  @!P0 BRA `(.L_x_8) ;  /* 0x0000000000848947 */ /* 0x000fea0003800000 */
[----:B------:R-:W-:Y:S01]  /*0cc0*/  UMOV UR4, 0x10 ;  /* 0x0000001000047882 */ /* 0x000fe20000000000 */
[----:B------:R-:W-:-:S04]  /*0cd0*/  IMAD.MOV.U32 R3, RZ, RZ, 0xffff ;  /* 0x0000ffffff037424 */ /* 0x000fc800078e00ff */
[----:B------:R-:W-:Y:S04]  /*0ce0*/  DEPBAR.LE SB1, 0x36 ;  /* 0x00009d800000791a */ /* 0x000fe80000000000 */
[----:B------:R-:W1:Y:S02]  /*0cf0*/  UTCATOMSWS.FIND_AND_SET.ALIGN UP0, UR4, UR4 ;  /* 0x00000004000475e3 */ /* 0x000e640008000800 */
[----:B-1----:R-:W-:Y:S01]  /*0d00*/  PLOP3.LUT P0, PT, PT, PT, UP0, 0x80, 0x8 ;  /* 0x000000000008781c */ /* 0x002fe20003f0f008 */
[----:B------:R-:W-:-:S03]  /*0d10*/  IMAD.U32 R4, RZ, RZ, UR4 ;  /* 0x00000004ff047e24 */ /* 0x000fc6000f8e00ff */
[----:B------:R-:W-:-:S04]  /*0d20*/  SEL R2, RZ, 0xffffffff, !P0 ;  /* 0xffffffffff027807 */ /* 0x000fc80004000000 */
[----:B------:R-:W-:Y:S01]  /*0d30*/  ISETP.NE.AND P0, PT, R2, RZ, PT ;  /* 0x000000ff0200720c */ /* 0x000fe20003f05270 */
[----:B------:R-:W-:-:S12]  /*0d40*/  IMAD.MOV.U32 R2, RZ, RZ, 0x1 ;  /* 0x00000001ff027424 */ /* 0x000fd800078e00ff */
[----:B------:R-:W-:Y:S05]  /*0d50*/  @P0 BRA `(.L_x_9) ;  /* 0x0000000000240947 */ /* 0x000fea0003800000 */
.L_x_10:
[----:B------:R-:W-:Y:S05]  /*0d60*/  NANOSLEEP 0x64 ;  /* 0x000000640000795d */ /* 0x000fea0003800000 */
[----:B------:R-:W-:-:S05]  /*0d70*/  UMOV UR4, 0x10 ;  /* 0x0000001000047882 */ /* 0x000fca0000000000 */
[----:B------:R-:W-:Y:S04]  /*0d80*/  DEPBAR.LE SB1, 0x36 ;  /* 0x00009d800000791a */ /* 0x000fe80000000000 */
[----:B------:R-:W1:Y:S02]  /*0d90*/  UTCATOMSWS.FIND_AND_SET.ALIGN UP0, UR4, UR4 ;  /* 0x00000004000475e3 */ /* 0x000e640008000800 */
[----:B-1----:R-:W-:-:S04]  /*0da0*/  PLOP3.LUT P0, PT, PT, PT, UP0, 0x80, 0x8 ;  /* 0x000000000008781c */ /* 0x002fc80003f0f008 */
[----:B------:R-:W-:-:S04]  /*0db0*/  SEL R4, RZ, 0xffffffff, !P0 ;  /* 0xffffffffff047807 */ /* 0x000fc80004000000 */
[----:B------:R-:W-:Y:S01]  /*0dc0*/  ISETP.NE.AND P0, PT, R4, RZ, PT ;  /* 0x000000ff0400720c */ /* 0x000fe20003f05270 */
[----:B------:R-:W-:-:S12]  /*0dd0*/  IMAD.U32 R4, RZ, RZ, UR4 ;  /* 0x00000004ff047e24 */ /* 0x000fd8000f8e00ff */
[----:B------:R-:W-:Y:S05]  /*0de0*/  @!P0 BRA `(.L_x_10) ;  /* 0xfffffffc00dc8947 */ /* 0x000fea000383ffff */
.L_x_9:
[C---:B------:R-:W-:Y:S01]  /*0df0*/  VIADD R5, R4.reuse, 0x10 ;  /* 0x0000001004057836 */ /* 0x040fe20000000000 */
[----:B------:R-:W-:Y:S01]  /*0e00*/  UMOV UR4, 0x50 ;  /* 0x0000005000047882 */ /* 0x000fe20000000000 */
[----:B------:R-:W-:Y:S01]  /*0e10*/  SHF.L.U32 R3, R3, R4, RZ ;  /* 0x0000000403037219 */ /* 0x000fe200000006ff */
[----:B------:R-:W-:Y:S01]  /*0e20*/  ULEA UR4, UR12, UR4, 0x18 ;  /* 0x000000040c047291 */ /* 0x000fe2000f8ec0ff */
[----:B------:R-:W-:Y:S01]  /*0e30*/  IMAD.SHL.U32 R4, R4, 0x20, RZ ;  /* 0x0000002004047824 */ /* 0x000fe200078e00ff */
[----:B------:R-:W-:-:S04]  /*0e40*/  SHF.L.U32 R2, R2, R5, RZ ;  /* 0x0000000502027219 */ /* 0x000fc800000006ff */
[----:B------:R-:W-:-:S05]  /*0e50*/  LOP3.LUT R2, R2, R3, RZ, 0xfc, !PT ;  /* 0x0000000302027212 */ /* 0x000fca00078efcff */
[----:B------:R1:W-:Y:S04]  /*0e60*/  ATOMS.OR RZ, [UR4], R2 ;  /* 0x00000002ffff798c */ /* 0x0003e8000b000004 */
[----:B------:R1:W-:Y:S01]  /*0e70*/  STS [UR11+0xf8], R4 ;  /* 0x0000f804ff007988 */ /* 0x0003e2000800080b */
[----:B------:R-:W-:Y:S05]  /*0e80*/  BRA `(.L_x_8) ;  /* 0x0000000000107947 */ /* 0x000fea0003800000 */
.L_x_7:
[----:B------:R-:W-:-:S05]  /*0e90*/  MOV R2, 0xffffffff ;  /* 0xffffffff00027802 */ /* 0x000fca0000000f00 */
[----:B------:R1:W-:Y:S02]  /*0ea0*/  STS [UR11+0xf8], R2 ;  /* 0x0000f802ff007988 */ /* 0x0003e4000800080b */
[----:B-1----:R-:W-:Y:S02]  /*0eb0*/  MOV R2, 0xed0 ;  /* 0x00000ed000027802 */ /* 0x002fe40000000f00 */
[----:B------:R-:W-:Y:S05]  /*0ec0*/  CALL.REL.NOINC `($__internal_1_$__cuda_sm10x_tcgen05_guardrail_trap_phase_invalid_during_alloc) ;  /* 0x000000c800ac7944 */ /* 0x000fea0003c00000 */
.L_x_8:
[----:B------:R-:W-:Y:S05]  /*0ed0*/  WARPSYNC.ALL ;  /* 0x0000000000007948 */ /* 0x000fea0003800000 */
[----:B------:R-:W-:Y:S01]  /*0ee0*/  NOP ;  /* 0x0000000000007918 */ /* 0x000fe20000000000 */
[----:B------:R-:W2:Y:S01]  /*0ef0*/  LDCU UR6, c[0x0][0x640] ;  /* 0x0000c800ff0677ac */ /* 0x000ea20008000800 */
[----:B------:R-:W3:Y:S01]  /*0f00*/  S2UR UR5, SR_CgaCtaId ;  /* 0x00000000000579c3 */ /* 0x000ee20000008800 */
[----:B------:R-:W4:Y:S01]  /*0f10*/  LDCU.U8 UR8, c[0x0][0x644] ;  /* 0x0000c880ff0877ac */ /* 0x000f220008000000 */
[----:B------:R-:W5:Y:S01]  /*0f20*/  LDCU.U8 UR13, c[0x0][0x645] ;  /* 0x0000c8a0ff0d77ac */ /* 0x000f620008000000 */
[----:B------:R-:W1:Y:S01]  /*0f30*/  LDCU UR9, c[0x0][0x654] ;  /* 0x0000ca80ff0977ac */ /* 0x000e620008000800 */
[----:B------:R-:W1:Y:S01]  /*0f40*/  LDCU UR10, c[0x0][0x634] ;  /* 0x0000c680ff0a77ac */ /* 0x000e620008000800 */
[----:B--2---:R-:W-:Y:S01]  /*0f50*/  UIMAD.WIDE.U32 UR6, UR77, UR6, URZ ;  /* 0x000000064d0672a5 */ /* 0x004fe2000f8e00ff */
[----:B------:R-:W2:Y:S06]  /*0f60*/  LDCU.U8 UR14, c[0x0][0x650] ;  /* 0x0000ca00ff0e77ac */ /* 0x000eac0008000000 */
[----:B------:R-:W-:-:S02]  /*0f70*/  UMOV UR6, UR7 ;  /* 0x0000000700067c82 */ /* 0x000fc40008000000 */
[----:B------:R-:W-:-:S04]  /*0f80*/  UIADD3 UR4, UPT, UPT, -UR6, UR77, URZ ;  /* 0x0000004d06047290 */ /* 0x000fc8000fffe1ff */
[----:B----4-:R-:W-:-:S03]  /*0f90*/  USHF.R.U32.HI UR7, URZ, UR8, UR4 ;  /* 0x00000008ff077299 */ /* 0x010fc60008011604 */
[----:B------:R-:W-:Y:S01]  /*0fa0*/  UMOV UR4, 0x400 ;  /* 0x0000040000047882 */ /* 0x000fe20000000000 */
[----:B------:R-:W-:Y:S02]  /*0fb0*/  UIADD3 UR6, UPT, UPT, UR6, UR7, URZ ;  /* 0x0000000706067290 */ /* 0x000fe4000fffe0ff */
[----:B---3--:R-:W-:Y:S02]  /*0fc0*/  ULEA UR4, UR5, UR4, 0x18 ;  /* 0x0000000405047291 */ /* 0x008fe4000f8ec0ff */
[----:B-----5:R-:W-:Y:S02]  /*0fd0*/  USHF.R.U32.HI UR7, URZ, UR13, UR6 ;  /* 0x0000000dff077299 */ /* 0x020fe40008011606 */
[----:B------:R-:W-:Y:S02]  /*0fe0*/  UIADD3 UR8, UPT, UPT, UR4, 0x6800, URZ ;  /* 0x0000680004087890 */ /* 0x000fe4000fffe0ff */
[----:B-1----:R-:W-:Y:S02]  /*0ff0*/  UISETP.GE.AND UP0, UPT, UR7, UR9, UPT ;  /* 0x000000090700728c */ /* 0x002fe4000bf06270 */
[----:B------:R-:W-:Y:S01]  /*1000*/  USHF.R.U32.HI UR6, URZ, 0x4, UR8 ;  /* 0x00000004ff067899 */ /* 0x000fe20008011608 */
[----:B------:R-:W2:Y:S03]  /*1010*/  LDCU.U8 UR13, c[0x0][0x638] ;  /* 0x0000c700ff0d77ac */ /* 0x000ea60008000000 */
[----:B------:R-:W-:-:S03]  /*1020*/  ULOP3.LUT UR6, UR6, 0x3fc0, URZ, 0xc0, !UPT ;  /* 0x00003fc006067892 */ /* 0x000fc6000f8ec0ff */
[----:B------:R-:W1:Y:S02]  /*1030*/  LDCU UR8, c[0x0][0x63c] ;  /* 0x0000c780ff0877ac */ /* 0x000e640008000800 */
[----:B------:R-:W3:Y:S01]  /*1040*/  @UP0 LDCU UR10, c[0x0][0x64c] ;  /* 0x0000c980ff0a07ac */ /* 0x000ee20008000800 */
[----:B------:R-:W-:Y:S02]  /*1050*/  ULOP3.LUT UR6, UR6, 0x10000, URZ, 0xfc, !UPT ;  /* 0x0001000006067892 */ /* 0x000fe4000f8efcff */
[----:B--2---:R-:W-:-:S04]  /*1060*/  USEL UR9, UR13, UR14, !UP0 ;  /* 0x0000000e0d097287 */ /* 0x004fc8000c000000 */
[----:B------:R-:W-:Y:S01]  /*1070*/  IMAD.U32 R2, RZ, RZ, UR6 ;  /* 0x00000006ff027e24 */ /* 0x000fe2000f8e00ff */
[----:B------:R-:W-:Y:S01]  /*1080*/  UIADD3 UR6, UPT, UPT, -UR7, URZ, URZ ;  /* 0x000000ff07067290 */ /* 0x000fe2000fffe1ff */
[----:B------:R-:W2:Y:S04]  /*1090*/  LDCU.U8 UR13, c[0x0][0x639] ;  /* 0x0000c720ff0d77ac */ /* 0x000ea80008000000 */
[----:B------:R-:W4:Y:S01]  /*10a0*/  SHFL.IDX PT, R2, R2, RZ, 0x1f ;  /* 0x00001fff02027589 */ /* 0x000f2200000e0000 */
[----:B-1----:R-:W-:Y:S01]  /*10b0*/  UIMAD UR8, UR6, UR8, UR77 ;  /* 0x00000008060872a4 */ /* 0x002fe2000f8e024d */
[----:B------:R-:W2:Y:S03]  /*10c0*/  LDCU.U8 UR14, c[0x0][0x651] ;  /* 0x0000ca20ff0e77ac */ /* 0x000ea60008000000 */
[----:B---3--:R-:W-:Y:S01]  /*10d0*/  UIMAD.WIDE.U32 UR6, UR8, UR10, URZ ;  /* 0x0000000a080672a5 */ /* 0x008fe2000f8e00ff */
[----:B------:R-:W1:Y:S01]  /*10e0*/  LDCU UR10, c[0x0][0x60c] ;  /* 0x0000c180ff0a77ac */ /* 0x000e620008000800 */
[----:B------:R-:W-:-:S05]  /*10f0*/  ULOP3.LUT UR9, UR9, 0xff, URZ, 0xc0, !UPT ;  /* 0x000000ff09097892 */ /* 0x000fca000f8ec0ff */
[----:B------:R-:W-:Y:S02]  /*1100*/  UMOV UR6, UR7 ;  /* 0x0000000700067c82 */ /* 0x000fe40008000000 */
[----:B------:R-:W-:Y:S02]  /*1110*/  UIADD3 UR7, UPT, UPT, UR8, -UR6, URZ ;  /* 0x8000000608077290 */ /* 0x000fe4000fffe0ff */
[----:B--2---:R-:W-:Y:S02]  /*1120*/  USEL UR8, UR13, UR14, !UP0 ;  /* 0x0000000e0d087287 */ /* 0x004fe4000c000000 */
[----:B------:R-:W-:Y:S01]  /*1130*/  USHF.R.U32.HI UR7, URZ, UR9, UR7 ;  /* 0x00000009ff077299 */ /* 0x000fe20008011607 */
[----:B----4-:R-:W-:Y:S01]  /*1140*/  R2UR UR44, R2 ;  /* 0x00000000022c72ca */ /* 0x010fe200000e0000 */
[----:B------:R-:W-:Y:S02]  /*1150*/  ULOP3.LUT UR8, UR8, 0xff, URZ, 0xc0, !UPT ;  /* 0x000000ff08087892 */ /* 0x000fe4000f8ec0ff */
[----:B-1----:R-:W-:-:S02]  /*1160*/  UISETP.GE.AND UP0, UPT, UR77, UR10, UPT ;  /* 0x0000000a4d00728c */ /* 0x002fc4000bf06270 */
[----:B------:R-:W-:-:S04]  /*1170*/  UIADD3 UR6, UPT, UPT, UR6, UR7, URZ ;  /* 0x0000000706067290 */ /* 0x000fc8000fffe0ff */
[----:B------:R-:W-:Y:S01]  /*1180*/  USHF.R.U32.HI UR6, URZ, UR8, UR6 ;  /* 0x00000008ff067299 */ /* 0x000fe20008011606 */
[----:B------:R-:W-:Y:S06]  /*1190*/  BAR.SYNC.DEFER_BLOCKING 0x2, 0x120 ;  /* 0x0084800000007b1d */ /* 0x000fec0000010000 */
[----:B------:R-:W1:Y:S02]  /*11a0*/  LDS R3, [UR4+0xf8] ;  /* 0x0000f804ff037984 */ /* 0x000e640008000800 */
[----:B-1----:R-:W-:Y:S01]  /*11b0*/  R2UR UR47, R3 ;  /* 0x00000000032f72ca */ /* 0x002fe200000e0000 */
[----:B------:R-:W-:-:S14]  /*11c0*/  BRA.U UP0, `(.L_x_11) ;  /* 0x0000001500807547 */ /* 0x000fdc000b800000 */
[----:B------:R-:W1:Y:S02]  /*11d0*/  SYNCS.PHASECHK.TRANS64.TRYWAIT P0, [UR4], RZ ;  /* 0x000000ffff0075a7 */ /* 0x000e640008001104 */
[----:B-1----:R-:W-:Y:S05]  /*11e0*/  @!P0 BRA `(.L_x_12) ;  /* 0x000000b800c88947 */ /* 0x002fea0003800000 */
.L_x_61:
[----:B------:R-:W2:Y:S01]  /*11f0*/  SYNCS.PHASECHK.TRANS64.TRYWAIT P0, [UR4+0x10], RZ ;  /* 0x000010ffff0075a7 */ /* 0x000ea20008001104 */
[----:B------:R-:W3:Y:S01]  /*1200*/  LDCU UR5, c[0x0][0x614] ;  /* 0x0000c280ff0577ac */ /* 0x000ee20008000800 */
[----:B-1----:R-:W-:Y:S01]  /*1210*/  CS2R R2, SRZ ;  /* 0x0000000000027805 */ /* 0x002fe2000001ff00 */
[----:B------:R-:W1:Y:S05]  /*1220*/  LDCU UR10, c[0x0][0x38c] ;  /* 0x00007180ff0a77ac */ /* 0x000e6a0008000800 */
[----:B------:R-:W-:Y:S01]  /*1230*/  R2UR UR29, R3 ;  /* 0x00000000031d72ca */ /* 0x000fe200000e0000 */
[----:B------:R-:W4:Y:S01]  /*1240*/  LDCU UR8, c[0x0][0x380] ;  /* 0x00007000ff0877ac */ /* 0x000f220008000800 */
[----:B------:R-:W-:-:S02]  /*1250*/  R2UR UR28, R2 ;  /* 0x00000000021c72ca */ /* 0x000fc400000e0000 */
[C---:B------:R-:W-:Y:S01]  /*1260*/  R2UR UR26, R3.reuse ;  /* 0x00000000031a72ca */ /* 0x040fe200000e0000 */
[----:B------:R-:W-:Y:S01]  /*1270*/  UIADD3 UR7, UPT, UPT, UR4, 0xc800, URZ ;  /* 0x0000c80004077890 */ /* 0x000fe2000fffe0ff */
[C---:B------:R-:W-:Y:S01]  /*1280*/  R2UR UR25, R2.reuse ;  /* 0x00000000021972ca */ /* 0x040fe200000e0000 */
[----:B------:R-:W-:Y:S01]  /*1290*/  UMOV UR14, 0x0 ;  /* 0x00000000000e7882 */ /* 0x000fe20000000000 */
[----:B------:R-:W-:Y:S01]  /*12a0*/  UMOV UR15, 0x1 ;  /* 0x00000001000f7882 */ /* 0x000fe20000000000 */
[----:B------:R-:W-:Y:S01]  /*12b0*/  USHF.R.U32.HI UR9, URZ, 0x4, UR7 ;  /* 0x00000004ff097899 */ /* 0x000fe20008011607 */
[----:B------:R-:W-:Y:S01]  /*12c0*/  R2UR UR24, R3 ;  /* 0x00000000031872ca */ /* 0x000fe200000e0000 */
[----:B---3--:R-:W-:Y:S01]  /*12d0*/  UIADD3 UR6, UPT, UPT, -UR6, UR5, URZ ;  /* 0x0000000506067290 */ /* 0x008fe2000fffe1ff */
[----:B------:R-:W-:Y:S01]  /*12e0*/  R2UR UR23, R2 ;  /* 0x00000000021772ca */ /* 0x000fe200000e0000 */
[----:B------:R-:W-:Y:S02]  /*12f0*/  UIADD3 UR42, UPT, UPT, UR44, 0x2, URZ ;  /* 0x000000022c2a7890 */ /* 0x000fe4000fffe0ff */
[----:B-1----:R-:W-:-:S02]  /*1300*/  UIADD3 UR12, UPT, UPT, UR10, -0x1, URZ ;  /* 0xffffffff0a0c7890 */ /* 0x002fc4000fffe0ff */
[----:B------:R-:W-:Y:S02]  /*1310*/  UISETP.GT.AND UP0, UPT, UR10, URZ, UPT ;  /* 0x000000ff0a00728c */ /* 0x000fe4000bf04270 */
[----:B----4-:R-:W-:Y:S02]  /*1320*/  UIADD3 UR5, UPT, UPT, UR10, -UR8, URZ ;  /* 0x800000080a057290 */ /* 0x010fe4000fffe0ff */
[----:B------:R-:W-:Y:S02]  /*1330*/  UIADD3 UR8, UPT, UPT, -UR10, URZ, URZ ;  /* 0x000000ff0a087290 */ /* 0x000fe4000fffe1ff */
[----:B------:R-:W-:Y:S02]  /*1340*/  ULEA UR5, UR6, UR5, 0x7 ;  /* 0x0000000506057291 */ /* 0x000fe4000f8e38ff */
[----:B------:R-:W-:Y:S02]  /*1350*/  ULOP3.LUT UR6, UR9, 0x3fc0, URZ, 0xc0, !UPT ;  /* 0x00003fc009067892 */ /* 0x000fe4000f8ec0ff */
[----:B------:R-:W-:-:S02]  /*1360*/  UIADD3 UR9, UPT, UPT, -UR5, URZ, URZ ;  /* 0x000000ff05097290 */ /* 0x000fc4000fffe1ff */
[----:B------:R-:W-:Y:S02]  /*1370*/  UIADD3 UR11, UPT, UPT, UR5, -0x1, URZ ;  /* 0xffffffff050b7890 */ /* 0x000fe4000fffe0ff */
[----:B------:R-:W-:Y:S02]  /*1380*/  USHF.R.S32.HI UR8, URZ, 0x1f, UR8 ;  /* 0x0000001fff087899 */ /* 0x000fe40008011408 */
[----:B------:R-:W-:Y:S02]  /*1390*/  USHF.R.S32.HI UR9, URZ, 0x1f, UR9 ;  /* 0x0000001fff097899 */ /* 0x000fe40008011409 */
[----:B------:R-:W-:Y:S02]  /*13a0*/  USHF.R.S32.HI UR7, URZ, 0x1f, UR12 ;  /* 0x0000001fff077899 */ /* 0x000fe4000801140c */
[----:B------:R-:W-:Y:S02]  /*13b0*/  USHF.R.S32.HI UR13, URZ, 0x1f, UR11 ;  /* 0x0000001fff0d7899 */ /* 0x000fe4000801140b */
[----:B------:R-:W-:-:S02]  /*13c0*/  UISETP.GT.AND UP1, UPT, UR5, URZ, UPT ;  /* 0x000000ff0500728c */ /* 0x000fc4000bf24270 */
[----:B------:R-:W-:Y:S02]  /*13d0*/  ULEA.HI UR8, UR8, -UR10, URZ, 0x7 ;  /* 0x8000000a08087291 */ /* 0x000fe4000f8f38ff */
[----:B------:R-:W-:Y:S02]  /*13e0*/  ULEA.HI UR5, UR9, -UR5, URZ, 0x7 ;  /* 0x8000000509057291 */ /* 0x000fe4000f8f38ff */
[----:B------:R-:W-:Y:S02]  /*13f0*/  ULEA.HI UR7, UR7, UR12, URZ, 0x7 ;  /* 0x0000000c07077291 */ /* 0x000fe4000f8f38ff */
[----:B------:R-:W-:Y:S02]  /*1400*/  ULEA.HI UR11, UR13, UR11, URZ, 0x7 ;  /* 0x0000000b0d0b7291 */ /* 0x000fe4000f8f38ff */
[----:B------:R-:W-:Y:S02]  /*1410*/  ULOP3.LUT UR6, UR6, 0x10000, URZ, 0xfc, !UPT ;  /* 0x0001000006067892 */ /* 0x000fe4000f8efcff */
[----:B------:R-:W-:-:S02]  /*1420*/  USHF.R.S32.HI UR27, URZ, 0x7, UR8 ;  /* 0x00000007ff1b7899 */ /* 0x000fc40008011408 */
[----:B------:R-:W-:Y:S02]  /*1430*/  USHF.R.S32.HI UR18, URZ, 0x7, UR5 ;  /* 0x00000007ff127899 */ /* 0x000fe40008011405 */
[----:B------:R-:W-:Y:S02]  /*1440*/  @UP0 UIMAD.WIDE UR20, UR7, 0x2000000, UR14 ;  /* 0x02000000071408a5 */ /* 0x000fe4000f8e020e */
[----:B------:R-:W-:Y:S02]  /*1450*/  ULEA.HI.SX32 UR5, UR11, 0x1, 0x19 ;  /* 0x000000010b057891 */ /* 0x000fe4000f8fcaff */
[----:B------:R-:W-:Y:S02]  /*1460*/  UIADD3 UR40, UPT, UPT, UR44, 0x200, URZ ;  /* 0x000002002c287890 */ /* 0x000fe4000fffe0ff */
[----:B------:R-:W-:Y:S02]  /*1470*/  UIADD3 UR38, UPT, UPT, UR44, 0x202, URZ ;  /* 0x000002022c267890 */ /* 0x000fe4000fffe0ff */
[----:B------:R-:W-:-:S02]  /*1480*/  UIADD3 UR36, UPT, UPT, UR44, 0x400, URZ ;  /* 0x000004002c247890 */ /* 0x000fc4000fffe0ff */
[----:B------:R-:W-:Y:S01]  /*1490*/  UIADD3 UR34, UPT, UPT, UR44, 0x402, URZ ;  /* 0x000004022c227890 */ /* 0x000fe2000fffe0ff */
[----:B------:R-:W-:Y:S01]  /*14a0*/  UMOV UR54, 0x0 ;  /* 0x0000000000367882 */ /* 0x000fe20000000000 */
        /* <DEDUP_REMOVED lines=11> */
[----:B------:R-:W-:-:S02]  /*1560*/  UIADD3 UR22, UPT, UPT, UR4, 0x80, URZ ;  /* 0x0000008004167890 */ /* 0x000fc4000fffe0ff */
[----:B------:R-:W-:Y:S02]  /*1570*/  UIADD3 UR19, UPT, UPT, UR4, 0x48, URZ ;  /* 0x0000004804137890 */ /* 0x000fe4000fffe0ff */
[----:B------:R-:W-:Y:S02]  /*1580*/  UIADD3 UR16, UPT, UPT, UR6, 0x2, URZ ;  /* 0x0000000206107890 */ /* 0x000fe4000fffe0ff */
[----:B------:R-:W-:Y:S02]  /*1590*/  UIADD3 UR14, UPT, UPT, UR6, 0x200, URZ ;  /* 0x00000200060e7890 */ /* 0x000fe4000fffe0ff */
[----:B------:R-:W-:Y:S02]  /*15a0*/  UIADD3 UR12, UPT, UPT, UR6, 0x202, URZ ;  /* 0x00000202060c7890 */ /* 0x000fe4000fffe0ff */
[----:B------:R-:W-:Y:S02]  /*15b0*/  UIADD3 UR10, UPT, UPT, UR6, 0x400, URZ ;  /* 0x00000400060a7890 */ /* 0x000fe4000fffe0ff */
[----:B------:R-:W-:Y:S01]  /*15c0*/  UIADD3 UR8, UPT, UPT, UR6, 0x402, URZ ;  /* 0x0000040206087890 */ /* 0x000fe2000fffe0ff */
[----:B------:R-:W-:Y:S01]  /*15d0*/  UMOV UR45, 0x80004020 ;  /* 0x80004020002d7882 */ /* 0x000fe20000000000 */
[----:B------:R-:W-:Y:S01]  /*15e0*/  UMOV UR43, 0x80004020 ;  /* 0x80004020002b7882 */ /* 0x000fe20000000000 */
[----:B------:R-:W-:Y:S01]  /*15f0*/  UMOV UR41, 0x80004020 ;  /* 0x8000402000297882 */ /* 0x000fe20000000000 */
[----:B------:R-:W-:Y:S01]  /*1600*/  UIADD3 UR27, UPT, UPT, -UR27, URZ, URZ ;  /* 0x000000ff1b1b7290 */ /* 0x000fe2000fffe1ff */
[----:B------:R-:W-:Y:S01]  /*1610*/  UMOV UR39, 0x80004020 ;  /* 0x8000402000277882 */ /* 0x000fe20000000000 */
[----:B------:R-:W-:Y:S01]  /*1620*/  UMOV UR37, 0x80004020 ;  /* 0x8000402000257882 */ /* 0x000fe20000000000 */
[----:B------:R-:W-:Y:S01]  /*1630*/  UMOV UR35, 0x80004020 ;  /* 0x8000402000237882 */ /* 0x000fe20000000000 */
[----:B------:R-:W-:Y:S01]  /*1640*/  UIADD3 UR18, UPT, UPT, -UR18, URZ, URZ ;  /* 0x000000ff12127290 */ /* 0x000fe2000fffe1ff */
[----:B------:R-:W-:Y:S01]  /*1650*/  UMOV UR7, 0x80004020 ;  /* 0x8000402000077882 */ /* 0x000fe20000000000 */
[----:B------:R-:W-:Y:S01]  /*1660*/  UMOV UR17, 0x80004020 ;  /* 0x8000402000117882 */ /* 0x000fe20000000000 */
[----:B------:R-:W-:Y:S01]  /*1670*/  UMOV UR15, 0x80004020 ;  /* 0x80004020000f7882 */ /* 0x000fe20000000000 */
[----:B------:R-:W-:Y:S01]  /*1680*/  UMOV UR13, 0x80004020 ;  /* 0x80004020000d7882 */ /* 0x000fe20000000000 */
[----:B------:R-:W-:Y:S01]  /*1690*/  UMOV UR11, 0x80004020 ;  /* 0x80004020000b7882 */ /* 0x000fe20000000000 */
[----:B------:R-:W-:Y:S01]  /*16a0*/  UMOV UR9, 0x80004020 ;  /* 0x8000402000097882 */ /* 0x000fe20000000000 */
[----:B--2---:R-:W-:Y:S05]  /*16b0*/  @!P0 BRA `(.L_x_13) ;  /* 0x000000b400ac8947 */ /* 0x004fea0003800000 */
.L_x_63:
[----:B------:R2:W-:Y:S01]  /*16c0*/  UTCHMMA gdesc[UR44], gdesc[UR6], tmem[UR29], tmem[UR54], idesc[UR55], !UPT ;  /* 0x00ff36062c0075ea */ /* 0x0005e2000f80001d */
[----:B------:R-:W-:Y:S01]  /*16d0*/  UTCHMMA gdesc[UR42], gdesc[UR16], tmem[UR28], tmem[UR52], idesc[UR53], UPT ;  /* 0x00ff34102a0075ea */ /* 0x000fe2000b80001c */
[----:B------:R-:W-:Y:S01]  /*16e0*/  UTCHMMA gdesc[UR40], gdesc[UR14], tmem[UR26], tmem[UR50], idesc[UR51], UPT ;  /* 0x00ff320e280075ea */ /* 0x000fe2000b80001a */
[----:B------:R-:W-:Y:S01]  /*16f0*/  UTCHMMA gdesc[UR38], gdesc[UR12], tmem[UR25], tmem[UR48], idesc[UR49], UPT ;  /* 0x00ff300c260075ea */ /* 0x000fe2000b800019 */
[----:B------:R-:W-:Y:S01]  /*1700*/  UTCHMMA gdesc[UR36], gdesc[UR10], tmem[UR24], tmem[UR32], idesc[UR33], UPT ;  /* 0x00ff200a240075ea */ /* 0x000fe2000b800018 */
[----:B------:R3:W-:Y:S01]  /*1710*/  UTCHMMA gdesc[UR34], gdesc[UR8], tmem[UR23], tmem[UR30], idesc[UR31], UPT ;  /* 0x00ff1e08220075ea */ /* 0x0007e2000b800017 */
[----:B------:R4:W-:Y:S01]  /*1720*/  UTCBAR [UR22], URZ ;  /* 0x000000ff160073e9 */ /* 0x0009e200080000ff */
[----:B------:R-:W-:Y:S01]  /*1730*/  @!UP1 UMOV UR5, UR18 ;  /* 0x0000001200059c82 */ /* 0x000fe20008000000 */
[----:B------:R-:W-:Y:S01]  /*1740*/  @UP0 UMOV UR27, UR21 ;  /* 0x00000015001b0c82 */ /* 0x000fe20008000000 */
[----:B------:R4:W-:Y:S01]  /*1750*/  UTCBAR [UR19], URZ ;  /* 0x000000ff130073e9 */ /* 0x0009e200080000ff */
[----:B------:R-:W-:Y:S01]  /*1760*/  UISETP.LT.AND UP0, UPT, UR5, UR27, UPT ;  /* 0x0000001b0500728c */ /* 0x000fe2000bf01270 */
[----:B------:R-:W-:-:S03]  /*1770*/  HFMA2 R11, -RZ, RZ, 0, 0 ;  /* 0x00000000ff0b7431 */ /* 0x000fc600000001ff */
[----:B------:R-:W-:-:S04]  /*1780*/  USEL UR27, UR5, UR27, UP0 ;  /* 0x0000001b051b7287 */ /* 0x000fc80008000000 */
[----:B------:R-:W-:Y:S01]  /*1790*/  UISETP.GE.AND UP0, UPT, UR27, 0x2, UPT ;  /* 0x000000021b00788c */ /* 0x000fe2000bf06270 */
[----:B--2---:R-:W-:Y:S01]  /*17a0*/  UMOV UR6, 0x1 ;  /* 0x0000000100067882 */ /* 0x004fe20000000000 */
[----:B------:R-:W-:Y:S01]  /*17b0*/  UMOV UR29, URZ ;  /* 0x000000ff001d7c82 */ /* 0x000fe20008000000 */
[----:B---3--:R-:W-:-:S06]  /*17c0*/  UMOV UR9, URZ ;  /* 0x000000ff00097c82 */ /* 0x008fcc0008000000 */
[----:B------:R-:W-:Y:S05]  /*17d0*/  BRA.U !UP0, `(.L_x_14) ;  /* 0x00000009087c7547 */ /* 0x000fea000b800000 */
[----:B------:R-:W-:Y:S01]  /*17e0*/  IMAD.MOV.U32 R11, RZ, RZ, RZ ;  /* 0x000000ffff0b7224 */ /* 0x000fe200078e00ff */
[----:B------:R-:W-:Y:S02]  /*17f0*/  CS2R R6, SRZ ;  /* 0x0000000000067805 */ /* 0x000fe4000001ff00 */
[----:B------:R-:W-:Y:S02]  /*1800*/  CS2R R4, SRZ ;  /* 0x0000000000047805 */ /* 0x000fe4000001ff00 */
[----:B-1----:R-:W-:Y:S01]  /*1810*/  CS2R R2, SRZ ;  /* 0x0000000000027805 */ /* 0x002fe2000001ff00 */
[----:B------:R-:W-:Y:S01]  /*1820*/  UIADD3 UR27, UPT, UPT, -UR27, URZ, URZ ;  /* 0x000000ff1b1b7290 */ /* 0x000fe2000fffe1ff */
[----:B------:R-:W-:Y:S01]  /*1830*/  UMOV UR6, 0x1 ;  /* 0x0000000100067882 */ /* 0x000fe20000000000 */
[----:B------:R-:W-:Y:S01]  /*1840*/  UMOV UR9, URZ ;  /* 0x000000ff00097c82 */ /* 0x000fe20008000000 */
[----:B------:R-:W-:Y:S01]  /*1850*/  UMOV UR29, URZ ;  /* 0x000000ff001d7c82 */ /* 0x000fe20008000000 */
        /* <DEDUP_REMOVED lines=26> */
[----:B------:R-:W-:Y:S01]  /*1a00*/  UIADD3 UR46, UPT, UPT, UR4, 0x80, URZ ;  /* 0x00000080042e7890 */ /* 0x000fe2000fffe0ff */
[----:B------:R-:W-:Y:S01]  /*1a10*/  UMOV UR48, 0x0 ;  /* 0x0000000000307882 */ /* 0x000fe20000000000 */
[----:B------:R-:W-:-:S10]  /*1a20*/  UMOV UR49, 0x8200490 ;  /* 0x0820049000317882 */ /* 0x000fd40000000000 */
.L_x_19:
[----:B-----5:R-:W-:Y:S01]  /*1a30*/  ULEA UR20, UR6, UR4, 0x3 ;  /* 0x0000000406147291 */ /* 0x020fe2000f8e18ff */
[----:B------:R-:W-:Y:S01]  /*1a40*/  SHF.L.U32 R15, R11, 0x1f, RZ ;  /* 0x0000001f0b0f7819 */ /* 0x000fe200000006ff */
[----:B------:R-:W-:Y:S06]  /*1a50*/  USHF.L.U32 UR7, UR29, 0x1f, URZ ;  /* 0x0000001f1d077899 */ /* 0x000fec00080006ff */
[----:B------:R-:W-:Y:S01]  /*1a60*/  MOV R12, UR7 ;  /* 0x00000007000c7c02 */ /* 0x000fe20008000f00 */
[----:B-1----:R-:W1:Y:S02]  /*1a70*/  SYNCS.PHASECHK.TRANS64.TRYWAIT P0, [UR20+0x10], R15 ;  /* 0x0000100fff0075a7 */ /* 0x002e640008001114 */
[----:B-1----:R-:W-:Y:S05]  /*1a80*/  @!P0 BRA `(.L_x_15) ;  /* 0x000000b000d08947 */ /* 0x002fea0003800000 */
.L_x_65:
[----:B------:R-:W2:Y:S01]  /*1a90*/  SYNCS.PHASECHK.TRANS64.TRYWAIT P0, [UR4+0x88], R12 ;  /* 0x0000880cff0075a7 */ /* 0x000ea20008001104 */
[----:B------:R-:W-:Y:S01]  /*1aa0*/  IMAD.MOV.U32 R9, RZ, RZ, 0x40 ;  /* 0x00000040ff097424 */ /* 0x000fe200078e00ff */
[----:B------:R-:W-:Y:S01]  /*1ab0*/  UIMAD UR5, UR6, 0x6000, UR4 ;  /* 0x00006000060578a4 */ /* 0x000fe2000f8e0204 */
[----:B-1----:R-:W-:Y:S01]  /*1ac0*/  IMAD.MOV.U32 R8, RZ, RZ, 0x100 ;  /* 0x00000100ff087424 */ /* 0x002fe200078e00ff */
[----:B------:R-:W-:Y:S01]  /*1ad0*/  UISETP.NE.U32.AND UP0, UPT, UR9, URZ, UPT ;  /* 0x000000ff0900728c */ /* 0x000fe2000bf05070 */
[----:B------:R-:W-:Y:S01]  /*1ae0*/  IMAD.MOV.U32 R10, RZ, RZ, 0x48 ;  /* 0x00000048ff0a7424 */ /* 0x000fe200078e00ff */
[----:B------:R-:W-:Y:S01]  /*1af0*/  R2UR UR21, R9 ;  /* 0x00000000091572ca */ /* 0x000fe200000e0000 */
[----:B------:R-:W-:Y:S01]  /*1b00*/  IMAD.MOV.U32 R9, RZ, RZ, 0x100 ;  /* 0x00000100ff097424 */ /* 0x000fe200078e00ff */
[----:B----4-:R-:W-:Y:S01]  /*1b10*/  R2UR UR22, R8 ;  /* 0x00000000081672ca */ /* 0x010fe200000e0000 */
[----:B------:R-:W-:Y:S01]  /*1b20*/  IMAD.MOV.U32 R8, RZ, RZ, 0x50 ;  /* 0x00000050ff087424 */ /* 0x000fe200078e00ff */
[----:B------:R-:W-:Y:S01]  /*1b30*/  R2UR UR24, R10 ;  /* 0x000000000a1872ca */ /* 0x000fe200000e0000 */
[----:B------:R-:W-:Y:S01]  /*1b40*/  IMAD.MOV.U32 R10, RZ, RZ, 0x100 ;  /* 0x00000100ff0a7424 */ /* 0x000fe200078e00ff */
[----:B------:R-:W-:Y:S01]  /*1b50*/  R2UR UR25, R9 ;  /* 0x00000000091972ca */ /* 0x000fe200000e0000 */
[----:B------:R-:W-:Y:S01]  /*1b60*/  HFMA2 R9, -RZ, RZ, 0, 5.245208740234375e-06 ;  /* 0x00000058ff097431 */ /* 0x000fe200000001ff */
[----:B------:R-:W-:Y:S01]  /*1b70*/  R2UR UR33, R8 ;  /* 0x00000000082172ca */ /* 0x000fe200000e0000 */
[----:B------:R-:W-:Y:S01]  /*1b80*/  IMAD.MOV.U32 R8, RZ, RZ, 0x100 ;  /* 0x00000100ff087424 */ /* 0x000fe200078e00ff */
[----:B------:R-:W-:Y:S01]  /*1b90*/  R2UR UR32, R10 ;  /* 0x000000000a2072ca */ /* 0x000fe200000e0000 */
[----:B------:R-:W-:Y:S01]  /*1ba0*/  UIADD3 UR5, UPT, UPT, UR5, 0xc800, URZ ;  /* 0x0000c80005057890 */ /* 0x000fe2000fffe0ff */
[----:B------:R-:W-:Y:S01]  /*1bb0*/  IMAD.MOV.U32 R10, RZ, RZ, 0x60 ;  /* 0x00000060ff0a7424 */ /* 0x000fe200078e00ff */
[----:B------:R-:W-:Y:S01]  /*1bc0*/  UMOV UR9, 0x80004020 ;  /* 0x8000402000097882 */ /* 0x000fe20000000000 */
[----:B------:R-:W-:Y:S01]  /*1bd0*/  R2UR UR31, R8 ;  /* 0x00000000081f72ca */ /* 0x000fe200000e0000 */
[----:B------:R-:W-:Y:S01]  /*1be0*/  USHF.R.U32.HI UR8, URZ, 0x4, UR5 ;  /* 0x00000004ff087899 */ /* 0x000fe20008011605 */
[----:B------:R-:W-:Y:S02]  /*1bf0*/  MOV R8, 0x68 ;  /* 0x0000006800087802 */ /* 0x000fe40000000f00 */
[----:B------:R-:W-:Y:S01]  /*1c00*/  R2UR UR30, R9 ;  /* 0x00000000091e72ca */ /* 0x000fe200000e0000 */
[----:B------:R-:W-:Y:S01]  /*1c10*/  ULOP3.LUT UR8, UR8, 0x3fc0, URZ, 0xc0, !UPT ;  /* 0x00003fc008087892 */ /* 0x000fe2000f8ec0ff */
[----:B------:R-:W-:Y:S01]  /*1c20*/  IMAD.MOV.U32 R9, RZ, RZ, 0x100 ;  /* 0x00000100ff097424 */ /* 0x000fe200078e00ff */
[----:B------:R-:W-:Y:S02]  /*1c30*/  R2UR UR28, R10 ;  /* 0x000000000a1c72ca */ /* 0x000fe400000e0000 */
[----:B------:R-:W-:Y:S01]  /*1c40*/  ULOP3.LUT UR8, UR8, 0x2000000, URZ, 0xfc, !UPT ;  /* 0x0200000008087892 */ /* 0x000fe2000f8efcff */
[----:B------:R-:W-:Y:S01]  /*1c50*/  R2UR UR23, R8 ;  /* 0x00000000081772ca */ /* 0x000fe200000e0000 */
[----:B------:R-:W-:Y:S01]  /*1c60*/  IMAD.MOV.U32 R8, RZ, RZ, 0x100 ;  /* 0x00000100ff087424 */ /* 0x000fe200078e00ff */
[----:B------:R-:W-:Y:S01]  /*1c70*/  R2UR UR5, R9 ;  /* 0x00000000090572ca */ /* 0x000fe200000e0000 */
[----:B------:R-:W-:Y:S02]  /*1c80*/  UIADD3 UR16, UPT, UPT, UR8, 0x40, URZ ;  /* 0x0000004008107890 */ /* 0x000fe4000fffe0ff */
[----:B------:R-:W-:Y:S01]  /*1c90*/  UIADD3 UR18, UPT, UPT, UR8, 0x80, URZ ;  /* 0x0000008008127890 */ /* 0x000fe2000fffe0ff */
[----:B--2---:R-:W-:Y:S11]  /*1ca0*/  @!P0 BRA `(.L_x_16) ;  /* 0x000000b000648947 */ /* 0x004ff60003800000 */
.L_x_67:
[----:B------:R-:W-:Y:S01]  /*1cb0*/  UIADD3 UR14, UPT, UPT, UR8, 0xc0, URZ ;  /* 0x000000c0080e7890 */ /* 0x000fe2000fffe0ff */
[----:B------:R-:W-:Y:S01]  /*1cc0*/  R2UR UR26, R8 ;  /* 0x00000000081a72ca */ /* 0x000fe200000e0000 */
[----:B------:R-:W-:Y:S01]  /*1cd0*/  UIADD3 UR12, UPT, UPT, UR8, 0x100, URZ ;  /* 0x00000100080c7890 */ /* 0x000fe2000fffe0ff */
[----:B------:R2:W-:Y:S01]  /*1ce0*/  UTCHMMA tmem[UR21], gdesc[UR8], tmem[UR22], tmem[UR74], idesc[UR75], UP0 ;  /* 0x00ff4a08150079ea */ /* 0x0005e20008000016 */
[----:B------:R-:W-:Y:S01]  /*1cf0*/  UIADD3 UR10, UPT, UPT, UR8, 0x140, URZ ;  /* 0x00000140080a7890 */ /* 0x000fe2000fffe0ff */
[----:B------:R-:W-:Y:S01]  /*1d00*/  IMAD.U32 R10, RZ, RZ, UR7 ;  /* 0x00000007ff0a7e24 */ /* 0x000fe2000f8e00ff */
[----:B------:R-:W-:Y:S01]  /*1d10*/  UIADD3 UR6, UPT, UPT, UR6, 0x1, URZ ;  /* 0x0000000106067890 */ /* 0x000fe2000fffe0ff */
[----:B-1----:R-:W-:Y:S01]  /*1d20*/  IMAD.MOV.U32 R9, RZ, RZ, 0x70 ;  /* 0x00000070ff097424 */ /* 0x002fe200078e00ff */
[----:B------:R-:W-:Y:S01]  /*1d30*/  UMOV UR17, 0x80004020 ;  /* 0x8000402000117882 */ /* 0x000fe20000000000 */
[----:B------:R-:W-:Y:S01]  /*1d40*/  UMOV UR19, 0x80004020 ;  /* 0x8000402000137882 */ /* 0x000fe20000000000 */
[----:B------:R-:W-:Y:S01]  /*1d50*/  UISETP.NE.AND UP0, UPT, UR6, 0x7, UPT ;  /* 0x000000070600788c */ /* 0x000fe2000bf05270 */
[----:B------:R1:W-:Y:S01]  /*1d60*/  UTCHMMA tmem[UR24], gdesc[UR16], tmem[UR25], tmem[UR72], idesc[UR73], UPT ;  /* 0x00ff4810180079ea */ /* 0x0003e2000b800019 */
[----:B------:R-:W-:Y:S01]  /*1d70*/  UTCHMMA tmem[UR33], gdesc[UR18], tmem[UR32], tmem[UR70], idesc[UR71], UPT ;  /* 0x00ff4612210079ea */ /* 0x000fe2000b800020 */
[----:B------:R-:W-:Y:S01]  /*1d80*/  UMOV UR15, 0x80004020 ;  /* 0x80004020000f7882 */ /* 0x000fe20000000000 */
[----:B------:R-:W-:Y:S01]  /*1d90*/  UMOV UR13, 0x80004020 ;  /* 0x80004020000d7882 */ /* 0x000fe20000000000 */
[----:B------:R3:W-:Y:S01]  /*1da0*/  UTCHMMA tmem[UR30], gdesc[UR14], tmem[UR31], tmem[UR68], idesc[UR69], UPT ;  /* 0x00ff440e1e0079ea */ /* 0x0007e2000b80001f */
[----:B------:R-:W-:Y:S01]  /*1db0*/  UMOV UR11, 0x80004020 ;  /* 0x80004020000b7882 */ /* 0x000fe20000000000 */
[----:B------:R4:W-:Y:S01]  /*1dc0*/  UTCHMMA tmem[UR28], gdesc[UR12], tmem[UR5], tmem[UR66], idesc[UR67], UPT ;  /* 0x00ff420c1c0079ea */ /* 0x0009e2000b800005 */
[----:B------:R5:W-:Y:S01]  /*1dd0*/  UTCHMMA tmem[UR23], gdesc[UR10], tmem[UR26], tmem[UR64], idesc[UR65], UPT ;  /* 0x00ff400a170079ea */ /* 0x000be2000b80001a */
[----:B------:R-:W5:Y:S01]  /*1de0*/  SYNCS.PHASECHK.TRANS64.TRYWAIT P0, [UR4+0x90], R10 ;  /* 0x0000900aff0075a7 */ /* 0x000f620008001104 */
[----:B------:R-:W-:Y:S01]  /*1df0*/  USEL UR6, UR6, URZ, UP0 ;  /* 0x000000ff06067287 */ /* 0x000fe20008000000 */
[----:B------:R-:W-:Y:S01]  /*1e00*/  IMAD.MOV.U32 R8, RZ, RZ, 0x100 ;  /* 0x00000100ff087424 */ /* 0x000fe200078e00ff */
[----:B--2---:R-:W-:Y:S01]  /*1e10*/  UMOV UR9, 0x80004020 ;  /* 0x8000402000097882 */ /* 0x004fe20000000000 */
[----:B-1----:R-:W-:Y:S01]  /*1e20*/  R2UR UR16, R9 ;  /* 0x00000000091072ca */ /* 0x002fe200000e0000 */
[----:B------:R-:W-:Y:S02]  /*1e30*/  IMAD.MOV.U32 R9, RZ, RZ, 0x78 ;  /* 0x00000078ff097424 */ /* 0x000fe400078e00ff */
[C---:B------:R-:W-:Y:S02]  /*1e40*/  R2UR UR17, R8.reuse ;  /* 0x00000000081172ca */ /* 0x040fe400000e0000 */
[----:B---3--:R-:W-:Y:S01]  /*1e50*/  R2UR UR15, R8 ;  /* 0x00000000080f72ca */ /* 0x008fe200000e0000 */
[----:B----4-:R-:W-:Y:S01]  /*1e60*/  USEL UR5, URZ, 0x1, UP0 ;  /* 0x00000001ff057887 */ /* 0x010fe20008000000 */
[----:B------:R-:W-:Y:S01]  /*1e70*/  R2UR UR14, R9 ;  /* 0x00000000090e72ca */ /* 0x000fe200000e0000 */
[----:B-----5:R-:W-:Y:S02]  /*1e80*/  UIADD3 UR10, UPT, UPT, UR8, 0x180, URZ ;  /* 0x00000180080a7890 */ /* 0x020fe4000fffe0ff */
[----:B------:R-:W-:Y:S02]  /*1e90*/  UIADD3 UR13, UPT, UPT, UR20, 0x48, URZ ;  /* 0x00000048140d7890 */ /* 0x000fe4000fffe0ff */
[----:B------:R-:W-:Y:S01]  /*1ea0*/  ULEA UR12, UR6, UR4, 0x3 ;  /* 0x00000004060c7291 */ /* 0x000fe2000f8e18ff */
[----:B------:R-:W-:Y:S01]  /*1eb0*/  LOP3.LUT R11, R11, UR5, RZ, 0x3c, !PT ;  /* 0x000000050b0b7c12 */ /* 0x000fe2000f8e3cff */
[----:B------:R-:W-:Y:S04]  /*1ec0*/  UIADD3 UR8, UPT, UPT, UR8, 0x1c0, URZ ;  /* 0x000001c008087890 */ /* 0x000fe8000fffe0ff */
[----:B------:R-:W-:Y:S01]  /*1ed0*/  IMAD.U32 R9, R11, -0x80000000, RZ ;  /* 0x800000000b097824 */ /* 0x000fe200078e00ff */
[----:B------:R-:W-:Y:S07]  /*1ee0*/  @!P0 BRA `(.L_x_17) ;  /* 0x000000ac00f48947 */ /* 0x000fee0003800000 */
.L_x_69:
[----:B------:R2:W-:Y:S01]  /*1ef0*/  UTCHMMA tmem[UR16], gdesc[UR10], tmem[UR17], tmem[UR62], idesc[UR63], UPT ;  /* 0x00ff3e0a100079ea */ /* 0x0005e2000b800011 */
[----:B------:R2:W-:Y:S01]  /*1f00*/  UTCHMMA tmem[UR14], gdesc[UR8], tmem[UR15], tmem[UR60], idesc[UR61], UPT ;  /* 0x00ff3c080e0079ea */ /* 0x0005e2000b80000f */
[----:B------:R2:W-:Y:S01]  /*1f10*/  UTCBAR [UR13], URZ ;  /* 0x000000ff0d0073e9 */ /* 0x0005e200080000ff */
[----:B------:R-:W3:Y:S02]  /*1f20*/  SYNCS.PHASECHK.TRANS64.TRYWAIT P0, [UR12+0x10], R9 ;  /* 0x00001009ff0075a7 */ /* 0x000ee4000800110c */
[----:B--23--:R-:W-:Y:S05]  /*1f30*/  @!P0 BRA `(.L_x_18) ;  /* 0x000000b000008947 */ /* 0x00cfea0003800000 */
.L_x_71:
[----:B------:R-:W-:Y:S01]  /*1f40*/  UIMAD UR5, UR6, 0x6000, UR4 ;  /* 0x00006000060578a4 */ /* 0x000fe2000f8e0204 */
[----:B------:R-:W-:Y:S01]  /*1f50*/  R2UR UR24, R7 ;  /* 0x00000000071872ca */ /* 0x000fe200000e0000 */
[----:B------:R-:W-:Y:S01]  /*1f60*/  UIADD3 UR7, UPT, UPT, UR12, 0x48, URZ ;  /* 0x000000480c077890 */ /* 0x000fe2000fffe0ff */
[----:B------:R-:W-:Y:S01]  /*1f70*/  R2UR UR23, R5 ;  /* 0x00000000051772ca */ /* 0x000fe200000e0000 */
[----:B------:R-:W-:Y:S01]  /*1f80*/  UIADD3 UR5, UPT, UPT, UR5, 0xc800, URZ ;  /* 0x0000c80005057890 */ /* 0x000fe2000fffe0ff */
[----:B------:R-:W-:Y:S01]  /*1f90*/  R2UR UR22, R4 ;  /* 0x00000000041672ca */ /* 0x000fe200000e0000 */
[----:B------:R-:W-:Y:S01]  /*1fa0*/  UIADD3 UR6, UPT, UPT, UR6, 0x1, URZ ;  /* 0x0000000106067890 */ /* 0x000fe2000fffe0ff */
[----:B------:R-:W-:Y:S01]  /*1fb0*/  R2UR UR21, R3 ;  /* 0x00000000031572ca */ /* 0x000fe200000e0000 */
[----:B------:R-:W-:Y:S01]  /*1fc0*/  USHF.R.U32.HI UR8, URZ, 0x4, UR5 ;  /* 0x00000004ff087899 */ /* 0x000fe20008011605 */
[----:B------:R-:W-:Y:S01]  /*1fd0*/  R2UR UR20, R2 ;  /* 0x00000000021472ca */ /* 0x000fe200000e0000 */
[----:B------:R-:W-:Y:S01]  /*1fe0*/  UISETP.NE.AND UP0, UPT, UR6, 0x7, UPT ;  /* 0x000000070600788c */ /* 0x000fe2000bf05270 */
[----:B------:R-:W-:Y:S01]  /*1ff0*/  R2UR UR5, R6 ;  /* 0x00000000060572ca */ /* 0x000fe200000e0000 */
[----:B------:R-:W-:Y:S02]  /*2000*/  ULOP3.LUT UR8, UR8, 0x3fc0, URZ, 0xc0, !UPT ;  /* 0x00003fc008087892 */ /* 0x000fe4000f8ec0ff */
[----:B------:R-:W-:Y:S02]  /*2010*/  UIADD3 UR27, UPT, UPT, UR27, 0x1, URZ ;  /* 0x000000011b1b7890 */ /* 0x000fe4000fffe0ff */
[----:B------:R-:W-:Y:S02]  /*2020*/  ULOP3.LUT UR8, UR8, 0x10000, URZ, 0xfc, !UPT ;  /* 0x0001000008087892 */ /* 0x000fe4000f8efcff */
[----:B------:R-:W-:Y:S02]  /*2030*/  USEL UR6, UR6, URZ, UP0 ;  /* 0x000000ff06067287 */ /* 0x000fe40008000000 */
[----:B------:R-:W-:Y:S02]  /*2040*/  UIADD3 UR18, UPT, UPT, UR8, 0x2, URZ ;  /* 0x0000000208127890 */ /* 0x000fe4000fffe0ff */
[----:B------:R-:W-:Y:S02]  /*2050*/  UIADD3 UR16, UPT, UPT, UR8, 0x200, URZ ;  /* 0x0000020008107890 */ /* 0x000fe4000fffe0ff */
[----:B------:R-:W-:Y:S02]  /*2060*/  UIADD3 UR14, UPT, UPT, UR8, 0x202, URZ ;  /* 0x00000202080e7890 */ /* 0x000fe4000fffe0ff */
[----:B------:R-:W-:Y:S02]  /*2070*/  UIADD3 UR12, UPT, UPT, UR8, 0x400, URZ ;  /* 0x00000400080c7890 */ /* 0x000fe4000fffe0ff */
[----:B------:R-:W-:Y:S02]  /*2080*/  UIADD3 UR10, UPT, UPT, UR8, 0x402, URZ ;  /* 0x00000402080a7890 */ /* 0x000fe4000fffe0ff */
[----:B------:R-:W-:Y:S01]  /*2090*/  ULOP3.LUT UR29, UR29, 0x1, URZ, 0x3c, !UPT ;  /* 0x000000011d1d7892 */ /* 0x000fe2000f8e3cff */
[----:B------:R-:W-:Y:S01]  /*20a0*/  UMOV UR9, 0x80004020 ;  /* 0x8000402000097882 */ /* 0x000fe20000000000 */
[----:B------:R-:W-:Y:S01]  /*20b0*/  UMOV UR19, 0x80004020 ;  /* 0x8000402000137882 */ /* 0x000fe20000000000 */
[----:B------:R2:W-:Y:S01]  /*20c0*/  UTCHMMA gdesc[UR44], gdesc[UR8], tmem[UR24], tmem[UR58], idesc[UR59], !UPT ;  /* 0x00ff3a082c0075ea */ /* 0x0005e2000f800018 */
[----:B------:R3:W-:Y:S01]  /*20d0*/  UTCHMMA gdesc[UR42], gdesc[UR18], tmem[UR5], tmem[UR56], idesc[UR57], UPT ;  /* 0x00ff38122a0075ea */ /* 0x0007e2000b800005 */
[----:B------:R-:W-:Y:S01]  /*20e0*/  UMOV UR17, 0x80004020 ;  /* 0x8000402000117882 */ /* 0x000fe20000000000 */
[----:B------:R-:W-:Y:S01]  /*20f0*/  UMOV UR15, 0x80004020 ;  /* 0x80004020000f7882 */ /* 0x000fe20000000000 */
[----:B------:R5:W-:Y:S01]  /*2100*/  UTCHMMA gdesc[UR40], gdesc[UR16], tmem[UR23], tmem[UR54], idesc[UR55], UPT ;  /* 0x00ff3610280075ea */ /* 0x000be2000b800017 */
[----:B------:R5:W-:Y:S01]  /*2110*/  UTCHMMA gdesc[UR38], gdesc[UR14], tmem[UR22], tmem[UR52], idesc[UR53], UPT ;  /* 0x00ff340e260075ea */ /* 0x000be2000b800016 */
[----:B------:R-:W-:Y:S01]  /*2120*/  UMOV UR13, 0x80004020 ;  /* 0x80004020000d7882 */ /* 0x000fe20000000000 */
[----:B------:R-:W-:Y:S01]  /*2130*/  UMOV UR11, 0x80004020 ;  /* 0x80004020000b7882 */ /* 0x000fe20000000000 */
[----:B------:R5:W-:Y:S01]  /*2140*/  UTCHMMA gdesc[UR36], gdesc[UR12], tmem[UR21], tmem[UR50], idesc[UR51], UPT ;  /* 0x00ff320c240075ea */ /* 0x000be2000b800015 */
[----:B------:R5:W-:Y:S01]  /*2150*/  UTCHMMA gdesc[UR34], gdesc[UR10], tmem[UR20], tmem[UR48], idesc[UR49], UPT ;  /* 0x00ff300a220075ea */ /* 0x000be2000b800014 */
[----:B------:R5:W-:Y:S01]  /*2160*/  UTCBAR [UR46], URZ ;  /* 0x000000ff2e0073e9 */ /* 0x000be200080000ff */
[----:B------:R5:W-:Y:S01]  /*2170*/  UTCBAR [UR7], URZ ;  /* 0x000000ff070073e9 */ /* 0x000be200080000ff */
[----:B--2---:R-:W-:Y:S01]  /*2180*/  UMOV UR9, 0x1 ;  /* 0x0000000100097882 */ /* 0x004fe20000000000 */
[----:B---3--:R-:W-:Y:S02]  /*2190*/  USEL UR5, URZ, 0x1, UP0 ;  /* 0x00000001ff057887 */ /* 0x008fe40008000000 */
[----:B------:R-:W-:Y:S04]  /*21a0*/  UISETP.NE.AND UP0, UPT, UR27, -0x1, UPT ;  /* 0xffffffff1b00788c */ /* 0x000fe8000bf05270 */
[----:B------:R-:W-:Y:S05]  /*21b0*/  LOP3.LUT R11, R11, UR5, RZ, 0x3c, !PT ;  /* 0x000000050b0b7c12 */ /* 0x000fea000f8e3cff */
[----:B------:R-:W-:Y:S05]  /*21c0*/  BRA.U UP0, `(.L_x_19) ;  /* 0xfffffff900187547 */ /* 0x000fea000b83ffff */
.L_x_14:
[----:B------:R-:W-:Y:S01]  /*21d0*/  UIADD3 UR5, UPT, UPT, UR4, 0x8, URZ ;  /* 0x0000000804057890 */ /* 0x000fe2000fffe0ff */
[----:B------:R-:W-:Y:S01]  /*21e0*/  SHF.L.U32 R4, R11, 0x1f, RZ ;  /* 0x0000001f0b047819 */ /* 0x000fe200000006ff */
[----:B----4-:R-:W-:Y:S02]  /*21f0*/  ULEA UR19, UR6, UR4, 0x3 ;  /* 0x0000000406137291 */ /* 0x010fe4000f8e18ff */
[----:B------:R-:W-:-:S05]  /*2200*/  USHF.L.U32 UR29, UR29, 0x1f, URZ ;  /* 0x0000001f1d1d7899 */ /* 0x000fca00080006ff */
[----:B------:R2:W-:Y:S01]  /*2210*/  UTCBAR [UR5], URZ ;  /* 0x000000ff050073e9 */ /* 0x0005e200080000ff */
[----:B------:R-:W-:Y:S01]  /*2220*/  MOV R6, UR29 ;  /* 0x0000001d00067c02 */ /* 0x000fe20008000f00 */
[----:B------:R-:W3:Y:S02]  /*2230*/  SYNCS.PHASECHK.TRANS64.TRYWAIT P0, [UR19+0x10], R4 ;  /* 0x00001004ff0075a7 */ /* 0x000ee40008001113 */
[----:B--23--:R-:W-:Y:S05]  /*2240*/  @!P0 BRA `(.L_x_20) ;  /* 0x000000ac00588947 */ /* 0x00cfea0003800000 */
.L_x_73:
[----:B------:R-:W2:Y:S01]  /*2250*/  SYNCS.PHASECHK.TRANS64.TRYWAIT P0, [UR4+0x88], R6 ;  /* 0x00008806ff0075a7 */ /* 0x000ea20008001104 */
[----:B------:R-:W-:Y:S01]  /*2260*/  IMAD.MOV.U32 R3, RZ, RZ, 0x48 ;  /* 0x00000048ff037424 */ /* 0x000fe200078e00ff */
[----:B------:R-:W-:Y:S01]  /*2270*/  UIMAD UR6, UR6, 0x6000, UR4 ;  /* 0x00006000060678a4 */ /* 0x000fe2000f8e0204 */
[----:B-1----:R-:W-:Y:S01]  /*2280*/  IMAD.MOV.U32 R2, RZ, RZ, 0x100 ;  /* 0x00000100ff027424 */ /* 0x002fe200078e00ff */
[----:B------:R-:W-:Y:S01]  /*2290*/  UMOV UR18, 0x400 ;  /* 0x0000040000127882 */ /* 0x000fe20000000000 */
[----:B------:R-:W-:Y:S01]  /*22a0*/  IMAD.MOV.U32 R4, RZ, RZ, 0x100 ;  /* 0x00000100ff047424 */ /* 0x000fe200078e00ff */
[----:B------:R-:W-:Y:S01]  /*22b0*/  R2UR UR30, R3 ;  /* 0x00000000031e72ca */ /* 0x000fe200000e0000 */
[----:B------:R-:W-:Y:S01]  /*22c0*/  IMAD.MOV.U32 R3, RZ, RZ, 0x100 ;  /* 0x00000100ff037424 */ /* 0x000fe200078e00ff */
[----:B------:R-:W-:Y:S01]  /*22d0*/  UIADD3 UR6, UPT, UPT, UR6, 0xc800, URZ ;  /* 0x0000c80006067890 */ /* 0x000fe2000fffe0ff */
[----:B------:R-:W-:Y:S01]  /*22e0*/  R2UR UR31, R2 ;  /* 0x00000000021f72ca */ /* 0x000fe200000e0000 */
[----:B------:R-:W-:Y:S01]  /*22f0*/  IMAD.MOV.U32 R2, RZ, RZ, 0x58 ;  /* 0x00000058ff027424 */ /* 0x000fe200078e00ff */
[----:B------:R-:W-:Y:S01]  /*2300*/  R2UR UR33, R4 ;  /* 0x00000000042172ca */ /* 0x000fe200000e0000 */
[----:B------:R-:W-:Y:S01]  /*2310*/  USHF.R.U32.HI UR6, URZ, 0x4, UR6 ;  /* 0x00000004ff067899 */ /* 0x000fe20008011606 */
[----:B------:R-:W-:Y:S01]  /*2320*/  R2UR UR28, R3 ;  /* 0x00000000031c72ca */ /* 0x000fe200000e0000 */
[----:B------:R-:W-:Y:S01]  /*2330*/  IMAD.MOV.U32 R3, RZ, RZ, 0x60 ;  /* 0x00000060ff037424 */ /* 0x000fe200078e00ff */
[----:B------:R-:W-:Y:S01]  /*2340*/  R2UR UR26, R2 ;  /* 0x00000000021a72ca */ /* 0x000fe200000e0000 */
[----:B------:R-:W1:Y:S01]  /*2350*/  S2UR UR5, SR_CgaCtaId ;  /* 0x00000000000579c3 */ /* 0x000e620000008800 */
[----:B------:R-:W-:Y:S01]  /*2360*/  ULOP3.LUT UR6, UR6, 0x3fc0, URZ, 0xc0, !UPT ;  /* 0x00003fc006067892 */ /* 0x000fe2000f8ec0ff */
[----:B------:R-:W-:Y:S01]  /*2370*/  IMAD.MOV.U32 R5, RZ, RZ, 0x40 ;  /* 0x00000040ff057424 */ /* 0x000fe200078e00ff */
[----:B------:R-:W-:Y:S01]  /*2380*/  R2UR UR24, R3 ;  /* 0x00000000031872ca */ /* 0x000fe200000e0000 */
[----:B------:R-:W-:Y:S01]  /*2390*/  IMAD.MOV.U32 R4, RZ, RZ, 0x50 ;  /* 0x00000050ff047424 */ /* 0x000fe200078e00ff */
[----:B------:R-:W-:Y:S01]  /*23a0*/  ULOP3.LUT UR6, UR6, 0x2000000, URZ, 0xfc, !UPT ;  /* 0x0200000006067892 */ /* 0x000fe2000f8efcff */
[----:B------:R-:W-:Y:S01]  /*23b0*/  IMAD.MOV.U32 R2, RZ, RZ, 0x100 ;  /* 0x00000100ff027424 */ /* 0x000fe200078e00ff */
[----:B------:R-:W-:Y:S01]  /*23c0*/  R2UR UR32, R5 ;  /* 0x00000000052072ca */ /* 0x000fe200000e0000 */
[----:B------:R-:W-:Y:S01]  /*23d0*/  IMAD.MOV.U32 R3, RZ, RZ, 0x68 ;  /* 0x00000068ff037424 */ /* 0x000fe200078e00ff */
[----:B------:R-:W-:Y:S01]  /*23e0*/  UISETP.NE.U32.AND UP0, UPT, UR9, URZ, UPT ;  /* 0x000000ff0900728c */ /* 0x000fe2000bf05070 */
[----:B------:R-:W-:Y:S01]  /*23f0*/  R2UR UR27, R4 ;  /* 0x00000000041b72ca */ /* 0x000fe200000e0000 */
[----:B------:R-:W-:Y:S01]  /*2400*/  UMOV UR44, 0x0 ;  /* 0x00000000002c7882 */ /* 0x000fe20000000000 */
[----:B------:R-:W-:Y:S01]  /*2410*/  UMOV UR45, 0x8190490 ;  /* 0x08190490002d7882 */ /* 0x000fe20000000000 */
[----:B------:R-:W-:Y:S01]  /*2420*/  UMOV UR42, 0x0 ;  /* 0x00000000002a7882 */ /* 0x000fe20000000000 */
[----:B------:R-:W-:Y:S01]  /*2430*/  UMOV UR43, 0x8190490 ;  /* 0x08190490002b7882 */ /* 0x000fe20000000000 */
[----:B-----5:R-:W-:Y:S01]  /*2440*/  UMOV UR40, 0x0 ;  /* 0x0000000000287882 */ /* 0x020fe20000000000 */
[----:B------:R-:W-:Y:S01]  /*2450*/  UMOV UR41, 0x8190490 ;  /* 0x0819049000297882 */ /* 0x000fe20000000000 */
[----:B------:R-:W-:Y:S01]  /*2460*/  UMOV UR38, 0x0 ;  /* 0x0000000000267882 */ /* 0x000fe20000000000 */
[----:B------:R-:W-:Y:S01]  /*2470*/  UMOV UR39, 0x8190490 ;  /* 0x0819049000277882 */ /* 0x000fe20000000000 */
[C---:B------:R-:W-:Y:S01]  /*2480*/  R2UR UR25, R2.reuse ;  /* 0x00000000021972ca */ /* 0x040fe200000e0000 */
[----:B------:R-:W-:Y:S01]  /*2490*/  UMOV UR36, 0x0 ;  /* 0x0000000000247882 */ /* 0x000fe20000000000 */
[----:B------:R-:W-:Y:S01]  /*24a0*/  UMOV UR37, 0x8190490 ;  /* 0x0819049000257882 */ /* 0x000fe20000000000 */
[----:B------:R-:W-:Y:S01]  /*24b0*/  UMOV UR34, 0x0 ;  /* 0x0000000000227882 */ /* 0x000fe20000000000 */
[----:B------:R-:W-:Y:S01]  /*24c0*/  UMOV UR35, 0x8190490 ;  /* 0x0819049000237882 */ /* 0x000fe20000000000 */
[C---:B------:R-:W-:Y:S01]  /*24d0*/  R2UR UR23, R2.reuse ;  /* 0x00000000021772ca */ /* 0x040fe200000e0000 */
[----:B-1----:R-:W-:Y:S01]  /*24e0*/  ULEA UR18, UR5, UR18, 0x18 ;  /* 0x0000001205127291 */ /* 0x002fe2000f8ec0ff */
[----:B------:R-:W-:Y:S01]  /*24f0*/  R2UR UR21, R3 ;  /* 0x00000000031572ca */ /* 0x000fe200000e0000 */
[----:B------:R-:W-:Y:S01]  /*2500*/  UIADD3 UR16, UPT, UPT, UR6, 0x40, URZ ;  /* 0x0000004006107890 */ /* 0x000fe2000fffe0ff */
[----:B------:R-:W-:Y:S01]  /*2510*/  R2UR UR22, R2 ;  /* 0x00000000021672ca */ /* 0x000fe200000e0000 */
[----:B------:R-:W-:Y:S01]  /*2520*/  UIADD3 UR14, UPT, UPT, UR6, 0x80, URZ ;  /* 0x00000080060e7890 */ /* 0x000fe2000fffe0ff */
[----:B------:R-:W-:Y:S01]  /*2530*/  IMAD.U32 R5, RZ, RZ, UR29 ;  /* 0x0000001dff057e24 */ /* 0x000fe2000f8e00ff */
[----:B------:R-:W-:-:S02]  /*2540*/  UIADD3 UR12, UPT, UPT, UR6, 0xc0, URZ ;  /* 0x000000c0060c7890 */ /* 0x000fc4000fffe0ff */
[----:B------:R-:W-:Y:S02]  /*2550*/  UIADD3 UR10, UPT, UPT, UR6, 0x100, URZ ;  /* 0x00000100060a7890 */ /* 0x000fe4000fffe0ff */
[----:B------:R-:W-:Y:S01]  /*2560*/  UIADD3 UR8, UPT, UPT, UR6, 0x140, URZ ;  /* 0x0000014006087890 */ /* 0x000fe2000fffe0ff */
[----:B------:R-:W-:Y:S01]  /*2570*/  UMOV UR7, 0x80004020 ;  /* 0x8000402000077882 */ /* 0x000fe20000000000 */
[----:B------:R-:W-:Y:S01]  /*2580*/  UMOV UR17, 0x80004020 ;  /* 0x8000402000117882 */ /* 0x000fe20000000000 */
[----:B------:R-:W-:Y:S01]  /*2590*/  UMOV UR15, 0x80004020 ;  /* 0x80004020000f7882 */ /* 0x000fe20000000000 */
[----:B------:R-:W-:Y:S01]  /*25a0*/  UMOV UR13, 0x80004020 ;  /* 0x80004020000d7882 */ /* 0x000fe20000000000 */
[----:B------:R-:W-:Y:S01]  /*25b0*/  UMOV UR11, 0x80004020 ;  /* 0x80004020000b7882 */ /* 0x000fe20000000000 */
[----:B------:R-:W-:Y:S01]  /*25c0*/  UMOV UR9, 0x80004020 ;  /* 0x8000402000097882 */ /* 0x000fe20000000000 */
[----:B--2---:R-:W-:Y:S05]  /*25d0*/  @!P0 BRA `(.L_x_21) ;  /* 0x000000a800908947 */ /* 0x004fea0003800000 */
.L_x_75:
[----:B------:R2:W-:Y:S01]  /*25e0*/  UTCHMMA tmem[UR32], gdesc[UR6], tmem[UR33], tmem[UR44], idesc[UR45], UP0 ;  /* 0x00ff2c06200079ea */ /* 0x0005e20008000021 */
[----:B------:R3:W-:Y:S01]  /*25f0*/  UTCHMMA tmem[UR30], gdesc[UR16], tmem[UR31], tmem[UR42], idesc[UR43], UPT ;  /* 0x00ff2a101e0079ea */ /* 0x0007e2000b80001f */
[----:B------:R4:W-:Y:S01]  /*2600*/  UTCHMMA tmem[UR27], gdesc[UR14], tmem[UR28], tmem[UR40], idesc[UR41], UPT ;  /* 0x00ff280e1b0079ea */ /* 0x0009e2000b80001c */
[----:B------:R5:W-:Y:S01]  /*2610*/  UTCHMMA tmem[UR26], gdesc[UR12], tmem[UR25], tmem[UR38], idesc[UR39], UPT ;  /* 0x00ff260c1a0079ea */ /* 0x000be2000b800019 */
[----:B------:R-:W-:Y:S01]  /*2620*/  UTCHMMA tmem[UR24], gdesc[UR10], tmem[UR23], tmem[UR36], idesc[UR37], UPT ;  /* 0x00ff240a180079ea */ /* 0x000fe2000b800017 */
[----:B------:R1:W-:Y:S01]  /*2630*/  UTCHMMA tmem[UR21], gdesc[UR8], tmem[UR22], tmem[UR34], idesc[UR35], UPT ;  /* 0x00ff2208150079ea */ /* 0x0003e2000b800016 */
[----:B------:R-:W1:Y:S02]  /*2640*/  SYNCS.PHASECHK.TRANS64.TRYWAIT P0, [UR18+0x90], R5 ;  /* 0x00009005ff0075a7 */ /* 0x000e640008001112 */
[----:B-1----:R-:W-:Y:S01]  /*2650*/  IMAD.MOV.U32 R2, RZ, RZ, 0x70 ;  /* 0x00000070ff027424 */ /* 0x002fe200078e00ff */
[----:B------:R-:W-:Y:S01]  /*2660*/  UIADD3 UR4, UPT, UPT, UR19, 0x48, URZ ;  /* 0x0000004813047890 */ /* 0x000fe2000fffe0ff */
[----:B------:R-:W-:-:S02]  /*2670*/  IMAD.MOV.U32 R4, RZ, RZ, 0x100 ;  /* 0x00000100ff047424 */ /* 0x000fc400078e00ff */
[----:B------:R-:W-:Y:S01]  /*2680*/  IMAD.MOV.U32 R3, RZ, RZ, 0x78 ;  /* 0x00000078ff037424 */ /* 0x000fe200078e00ff */
[----:B------:R-:W-:Y:S01]  /*2690*/  R2UR UR20, R2 ;  /* 0x00000000021472ca */ /* 0x000fe200000e0000 */
[----:B------:R-:W-:Y:S01]  /*26a0*/  IMAD.MOV.U32 R2, RZ, RZ, 0x100 ;  /* 0x00000100ff027424 */ /* 0x000fe200078e00ff */
[----:B--2---:R-:W-:Y:S01]  /*26b0*/  UMOV UR7, 0x80004020 ;  /* 0x8000402000077882 */ /* 0x004fe20000000000 */
[----:B---3--:R-:W-:Y:S02]  /*26c0*/  R2UR UR16, R4 ;  /* 0x00000000041072ca */ /* 0x008fe400000e0000 */
[----:B----4-:R-:W-:Y:S01]  /*26d0*/  R2UR UR14, R3 ;  /* 0x00000000030e72ca */ /* 0x010fe200000e0000 */
[----:B-----5:R-:W-:Y:S01]  /*26e0*/  UIADD3 UR12, UPT, UPT, UR18, 0xa0, URZ ;  /* 0x000000a0120c7890 */ /* 0x020fe2000fffe0ff */
[----:B------:R-:W-:Y:S01]  /*26f0*/  R2UR UR13, R2 ;  /* 0x00000000020d72ca */ /* 0x000fe200000e0000 */
[----:B------:R-:W-:Y:S02]  /*2700*/  UIADD3 UR8, UPT, UPT, UR6, 0x180, URZ ;  /* 0x0000018006087890 */ /* 0x000fe4000fffe0ff */
[----:B------:R-:W-:Y:S01]  /*2710*/  UIADD3 UR6, UPT, UPT, UR6, 0x1c0, URZ ;  /* 0x000001c006067890 */ /* 0x000fe2000fffe0ff */
[----:B------:R-:W-:Y:S01]  /*2720*/  UMOV UR24, 0x0 ;  /* 0x0000000000187882 */ /* 0x000fe20000000000 */
[----:B------:R-:W-:Y:S01]  /*2730*/  UMOV UR25, 0x8190490 ;  /* 0x0819049000197882 */ /* 0x000fe20000000000 */
[----:B------:R-:W-:Y:S01]  /*2740*/  UMOV UR22, 0x0 ;  /* 0x0000000000167882 */ /* 0x000fe20000000000 */
[----:B------:R-:W-:Y:S01]  /*2750*/  UMOV UR23, 0x8190490 ;  /* 0x0819049000177882 */ /* 0x000fe20000000000 */
[----:B------:R-:W-:Y:S01]  /*2760*/  UMOV UR9, 0x80004020 ;  /* 0x8000402000097882 */ /* 0x000fe20000000000 */
[----:B------:R-:W-:Y:S06]  /*2770*/  @!P0 BRA `(.L_x_22) ;  /* 0x000000a800488947 */ /* 0x000fec0003800000 */
.L_x_77:
[----:B------:R2:W-:Y:S01]  /*2780*/  UTCHMMA tmem[UR20], gdesc[UR8], tmem[UR16], tmem[UR24], idesc[UR25], UPT ;  /* 0x00ff1808140079ea */ /* 0x0005e2000b800010 */
[----:B------:R2:W-:Y:S01]  /*2790*/  UTCHMMA tmem[UR14], gdesc[UR6], tmem[UR13], tmem[UR22], idesc[UR23], UPT ;  /* 0x00ff16060e0079ea */ /* 0x0005e2000b80000d */
[----:B------:R2:W-:Y:S01]  /*27a0*/  UTCBAR [UR12], URZ ;  /* 0x000000ff0c0073e9 */ /* 0x0005e200080000ff */
[----:B------:R2:W-:Y:S01]  /*27b0*/  UTCBAR [UR4], URZ ;  /* 0x000000ff040073e9 */ /* 0x0005e200080000ff */
[----:B------:R-:W-:Y:S01]  /*27c0*/  NOP ;  /* 0x0000000000007918 */ /* 0x000fe20000000000 */
.L_x_11:
[----:B------:R-:W-:Y:S01]  /*27d0*/  ELECT P0, URZ, PT ;  /* 0x0000000000ff782f */ /* 0x000fe20003800000 */
[----:B-1----:R-:W-:Y:S01]  /*27e0*/  IMAD.MOV.U32 R2, RZ, RZ, 0x1 ;  /* 0x00000001ff027424 */ /* 0x002fe200078e00ff */
[----:B--2---:R-:W-:Y:S01]  /*27f0*/  UMOV UR4, 0x40 ;  /* 0x0000004000047882 */ /* 0x004fe20000000000 */
[----:B------:R-:W-:Y:S01]  /*2800*/  UMOV UR6, 0xffff ;  /* 0x0000ffff00067882 */ /* 0x000fe20000000000 */
[----:B------:R-:W-:Y:S01]  /*2810*/  ULEA UR4, UR5, UR4, 0x18 ;  /* 0x0000000405047291 */ /* 0x000fe2000f8ec0ff */
[----:B------:R-:W-:Y:S01]  /*2820*/  UVIRTCOUNT.DEALLOC.SMPOOL 0x80 ;  /* 0x000000800000784c */ /* 0x000fe20000000000 */
[----:B------:R-:W-:-:S07]  /*2830*/  UMOV UR9, 0x1 ;  /* 0x0000000100097882 */ /* 0x000fce0000000000 */
[----:B------:R-:W-:-:S05]  /*2840*/  @P0 PRMT R3, R2, 0x7610, R3 ;  /* 0x0000761002030816 */ /* 0x000fca0000000003 */
[----:B------:R-:W-:Y:S01]  /*2850*/  @P0 STS.U8 [UR4], R3 ;  /* 0x00000003ff000988 */ /* 0x000fe20008000004 */
[----:B------:R-:W-:Y:S06]  /*2860*/  BAR.SYNC.DEFER_BLOCKING 0x2, 0x120 ;  /* 0x0084800000007b1d */ /* 0x000fec0000010000 */
[----:B------:R-:W-:Y:S01]  /*2870*/  NOP ;  /* 0x0000000000007918 */ /* 0x000fe20000000000 */
[----:B------:R-:W-:Y:S02]  /*2880*/  UMOV UR4, 0x50 ;  /* 0x0000005000047882 */ /* 0x000fe40000000000 */
[----:B------:R-:W-:-:S02]  /*2890*/  ULEA UR8, UR5, UR4, 0x18 ;  /* 0x0000000405087291 */ /* 0x000fc4000f8ec0ff */
[----:B------:R-:W-:-:S04]  /*28a0*/  ULOP3.LUT UR4, UR47, 0xffff, URZ, 0xc0, !UPT ;  /* 0x0000ffff2f047892 */ /* 0x000fc8000f8ec0ff */
[----:B------:R-:W-:-:S03]  /*28b0*/  USHF.R.U32.HI UR4, URZ, 0x5, UR4 ;  /* 0x00000005ff047899 */ /* 0x000fc60008011604 */
[----:B------:R-:W1:Y:S01]  /*28c0*/  LDS R2, [UR8] ;  /* 0x00000008ff027984 */ /* 0x000e620008000800 */
[----:B------:R-:W-:Y:S02]  /*28d0*/  UIADD3 UR5, UPT, UPT, UR4, 0x10, URZ ;  /* 0x0000001004057890 */ /* 0x000fe4000fffe0ff */
[----:B------:R-:W-:Y:S02]  /*28e0*/  USHF.L.U32 UR6, UR6, UR4, URZ ;  /* 0x0000000406067299 */ /* 0x000fe400080006ff */
[----:B------:R-:W-:-:S04]  /*28f0*/  USHF.L.U32 UR4, UR9, UR5, URZ ;  /* 0x0000000509047299 */ /* 0x000fc800080006ff */
[----:B------:R-:W-:-:S04]  /*2900*/  ULOP3.LUT UR4, UR4, UR6, URZ, 0xfc, !UPT ;  /* 0x0000000604047292 */ /* 0x000fc8000f8efcff */
[----:B------:R-:W-:Y:S01]  /*2910*/  ULOP3.LUT UR6, UR4, 0xffff, URZ, 0xc0, !UPT ;  /* 0x0000ffff04067892 */ /* 0x000fe2000f8ec0ff */
[----:B-1----:R-:W-:-:S13]  /*2920*/  R2UR UR7, R2 ;  /* 0x00000000020772ca */ /* 0x002fda00000e0000 */
[----:B------:R-:W-:-:S04]  /*2930*/  ULOP3.LUT UR5, UR4, 0xffff, UR7, 0x80, !UPT ;  /* 0x0000ffff04057892 */ /* 0x000fc8000f8e8007 */
[----:B------:R-:W-:-:S09]  /*2940*/  UISETP.NE.AND UP0, UPT, UR5, UR6, UPT ;  /* 0x000000060500728c */ /* 0x000fd2000bf05270 */
[----:B------:R-:W-:Y:S05]  /*2950*/  BRA.U UP0, `(.L_x_23) ;  /* 0x00000001004c7547 */ /* 0x000fea000b800000 */
[----:B------:R-:W-:Y:S02]  /*2960*/  USHF.R.U32.HI UR5, URZ, 0x10, UR4 ;  /* 0x00000010ff057899 */ /* 0x000fe40008011604 */
[----:B------:R-:W-:-:S04]  /*2970*/  USHF.R.U32.HI UR6, URZ, 0x10, UR7 ;  /* 0x00000010ff067899 */ /* 0x000fc80008011607 */
[----:B------:R-:W-:-:S04]  /*2980*/  ULOP3.LUT UR6, UR6, UR5, URZ, 0xc0, !UPT ;  /* 0x0000000506067292 */ /* 0x000fc8000f8ec0ff */
[----:B------:R-:W-:-:S09]  /*2990*/  UISETP.NE.AND UP0, UPT, UR6, UR5, UPT ;  /* 0x000000050600728c */ /* 0x000fd2000bf05270 */
[----:B------:R-:W-:Y:S05]  /*29a0*/  BRA.U UP0, `(.L_x_24) ;  /* 0x00000001002c7547 */ /* 0x000fea000b800000 */
[----:B------:R-:W1:Y:S01]  /*29b0*/  S2R R3, SR_LANEID ;  /* 0x0000000000037919 */ /* 0x000e620000000000 */
[----:B------:R-:W-:-:S03]  /*29c0*/  ULOP3.LUT UR5, URZ, UR4, URZ, 0x33, !UPT ;  /* 0x00000004ff057292 */ /* 0x000fc6000f8e33ff */
[----:B------:R-:W-:Y:S02]  /*29d0*/  VOTEU.ANY UR4, UPT, PT ;  /* 0x0000000000047886 */ /* 0x000fe400038e0100 */
[----:B------:R-:W-:Y:S01]  /*29e0*/  UFLO.U32 UR4, UR4 ;  /* 0x00000004000472bd */ /* 0x000fe200080e0000 */
[----:B------:R-:W-:-:S04]  /*29f0*/  IMAD.U32 R2, RZ, RZ, UR5 ;  /* 0x00000005ff027e24 */ /* 0x000fc8000f8e00ff */
[----:B------:R-:W2:Y:S02]  /*2a00*/  REDUX UR6, R2 ;  /* 0x00000000020673c4 */ /* 0x000ea40000000000 */
[----:B------:R3:W-:Y:S01]  /*2a10*/  UTCATOMSWS.AND URZ, UR5 ;  /* 0x0000000500ff79e3 */ /* 0x0007e20008000000 */
[----:B-1----:R-:W-:Y:S02]  /*2a20*/  ISETP.EQ.U32.AND P0, PT, R3, UR4, PT ;  /* 0x0000000403007c0c */ /* 0x002fe4000bf02070 */
[----:B--2---:R-:W-:-:S11]  /*2a30*/  MOV R3, UR6 ;  /* 0x0000000600037c02 */ /* 0x004fd60008000f00 */
[----:B------:R3:W-:Y:S01]  /*2a40*/  @P0 ATOMS.AND RZ, [UR8], R3 ;  /* 0x00000003ffff098c */ /* 0x0007e2000a800008 */
[----:B------:R-:W-:Y:S05]  /*2a50*/  BRA `(.L_x_25) ;  /* 0x0000000000147947 */ /* 0x000fea0003800000 */
.L_x_24:
[----:B------:R-:W-:Y:S02]  /*2a60*/  MOV R2, 0x2a80 ;  /* 0x00002a8000027802 */ /* 0x000fe40000000f00 */
[----:B------:R-:W-:Y:S05]  /*2a70*/  CALL.REL.NOINC `($__internal_0_$__cuda_sm10x_tcgen05_guardrail_trap_col_being_dealloced_not_returned_by_alloc) ;  /* 0x000000ac00b47944 */ /* 0x000fea0003c00000 */
[----:B------:R-:W-:Y:S05]  /*2a80*/  BRA `(.L_x_25) ;  /* 0x0000000000087947 */ /* 0x000fea0003800000 */
.L_x_23:
[----:B------:R-:W-:Y:S02]  /*2a90*/  MOV R2, 0x2ab0 ;  /* 0x00002ab000027802 */ /* 0x000fe40000000f00 */
[----:B------:R-:W-:Y:S05]  /*2aa0*/  CALL.REL.NOINC `($__internal_2_$__cuda_sm10x_tcgen05_guardrail_trap_unallocated_columns_being_dealloced) ;  /* 0x000000ac00c07944 */ /* 0x000fea0003c00000 */
.L_x_25:
[----:B------:R-:W-:Y:S01]  /*2ab0*/  NOP ;  /* 0x0000000000007918 */ /* 0x000fe20000000000 */
[----:B------:R-:W-:Y:S05]  /*2ac0*/  BRA `(.L_x_5) ;  /* 0x0000001400447947 */ /* 0x000fea0003800000 */
.L_x_4:
[----:B------:R-:W-:-:S09]  /*2ad0*/  UISETP.NE.AND UP0, UPT, UR76, 0xe, UPT ;  /* 0x0000000e4c00788c */ /* 0x000fd2000bf05270 */
[----:B------:R-:W-:Y:S05]  /*2ae0*/  BRA.U !UP0, `(.L_x_26) ;  /* 0x0000000108147547 */ /* 0x000fea000b800000 */
[----:B------:R-:W-:-:S09]  /*2af0*/  UISETP.NE.AND UP0, UPT, UR76, 0xf, UPT ;  /* 0x0000000f4c00788c */ /* 0x000fd2000bf05270 */
[----:B------:R-:W-:Y:S05]  /*2b00*/  BRA.U UP0, `(.L_x_5) ;  /* 0x0000001500347547 */ /* 0x000fea000b800000 */
[----:B------:R-:W-:-:S08]  /*2b10*/  NOP ;  /* 0x0000000000007918 */ /* 0x000fd00000000000 */
[----:B------:R-:W1:-:S00]  /*2b20*/  USETMAXREG.DEALLOC.CTAPOOL 0x30 ;  /* 0x00000030000079c8 */ /* 0x000e4000080e0500 */
[----:B-1----:R-:W-:Y:S05]  /*2b30*/  BRA `(.L_x_3) ;  /* 0x0000008800947947 */ /* 0x002fea0003800000 */
.L_x_26:
[----:B------:R-:W-:-:S08]  /*2b40*/  NOP ;  /* 0x0000000000007918 */ /* 0x000fd00000000000 */
[----:B------:R-:W1:-:S00]  /*2b50*/  USETMAXREG.DEALLOC.CTAPOOL 0x30 ;  /* 0x00000030000079c8 */ /* 0x000e4000080e0500 */
[----:B------:R-:W2:Y:S01]  /*2b60*/  LDCU UR4, c[0x0][0x640] ;  /* 0x0000c800ff0477ac */ /* 0x000ea20008000800 */
[----:B-1----:R-:W-:Y:S01]  /*2b70*/  HFMA2 R5, -RZ, RZ, 0, 5.9604644775390625e-08 ;  /* 0x00000001ff057431 */ /* 0x002fe200000001ff */
[----:B------:R-:W-:Y:S01]  /*2b80*/  MOV R4, 0x1 ;  /* 0x0000000100047802 */ /* 0x000fe20000000f00 */
[----:B------:R-:W1:Y:S01]  /*2b90*/  LDCU.U8 UR8, c[0x0][0x644] ;  /* 0x0000c880ff0877ac */ /* 0x000e620008000000 */
[----:B------:R-:W3:Y:S01]  /*2ba0*/  LDCU.U8 UR7, c[0x0][0x645] ;  /* 0x0000c8a0ff0777ac */ /* 0x000ee20008000000 */
[----:B------:R-:W4:Y:S01]  /*2bb0*/  LDCU UR6, c[0x0][0x654] ;  /* 0x0000ca80ff0677ac */ /* 0x000f220008000800 */
[----:B------:R-:W5:Y:S01]  /*2bc0*/  LDCU.U8 UR13, c[0x0][0x638] ;  /* 0x0000c700ff0d77ac */ /* 0x000f620008000000 */
[----:B--2---:R-:W-:Y:S01]  /*2bd0*/  UIMAD.WIDE.U32 UR4, UR77, UR4, URZ ;  /* 0x000000044d0472a5 */ /* 0x004fe2000f8e00ff */
[----:B------:R-:W5:Y:S03]  /*2be0*/  LDCU.U8 UR14, c[0x0][0x650] ;  /* 0x0000ca00ff0e77ac */ /* 0x000f660008000000 */
[----:B------:R-:W-:Y:S01]  /*2bf0*/  UIADD3 UR4, UPT, UPT, -UR5, UR77, URZ ;  /* 0x0000004d05047290 */ /* 0x000fe2000fffe1ff */
[----:B------:R-:W2:Y:S03]  /*2c00*/  LDCU.U8 UR11, c[0x0][0x639] ;  /* 0x0000c720ff0b77ac */ /* 0x000ea60008000000 */
[----:B-1----:R-:W-:Y:S01]  /*2c10*/  USHF.R.U32.HI UR4, URZ, UR8, UR4 ;  /* 0x00000008ff047299 */ /* 0x002fe20008011604 */
[----:B------:R-:W1:Y:S03]  /*2c20*/  LDCU.64 UR8, c[0x0][0x630] ;  /* 0x0000c600ff0877ac */ /* 0x000e660008000a00 */
[----:B------:R-:W-:Y:S01]  /*2c30*/  UIADD3 UR4, UPT, UPT, UR5, UR4, URZ ;  /* 0x0000000405047290 */ /* 0x000fe2000fffe0ff */
[----:B------:R-:W2:Y:S03]  /*2c40*/  LDCU.U8 UR12, c[0x0][0x651] ;  /* 0x0000ca20ff0c77ac */ /* 0x000ea60008000000 */
[----:B---3--:R-:W-:Y:S01]  /*2c50*/  USHF.R.U32.HI UR10, URZ, UR7, UR4 ;  /* 0x00000007ff0a7299 */ /* 0x008fe20008011604 */
[----:B------:R-:W3:Y:S03]  /*2c60*/  LDCU UR7, c[0x0][0x63c] ;  /* 0x0000c780ff0777ac */ /* 0x000ee60008000800 */
[----:B----4-:R-:W-:-:S02]  /*2c70*/  UISETP.GE.AND UP0, UPT, UR10, UR6, UPT ;  /* 0x000000060a00728c */ /* 0x010fc4000bf06270 */
[----:B------:R-:W-:Y:S02]  /*2c80*/  UIADD3 UR4, UPT, UPT, -UR10, URZ, URZ ;  /* 0x000000ff0a047290 */ /* 0x000fe4000fffe1ff */
[----:B-----5:R-:W-:Y:S01]  /*2c90*/  USEL UR6, UR13, UR14, !UP0 ;  /* 0x0000000e0d067287 */ /* 0x020fe2000c000000 */
[----:B------:R-:W4:Y:S03]  /*2ca0*/  LDCU.U8 UR14, c[0x0][0x62c] ;  /* 0x0000c580ff0e77ac */ /* 0x000f260008000000 */
[----:B------:R-:W-:-:S03]  /*2cb0*/  ULOP3.LUT UR6, UR6, 0xff, URZ, 0xc0, !UPT ;  /* 0x000000ff06067892 */ /* 0x000fc6000f8ec0ff */
[----:B-1----:R-:W1:Y:S01]  /*2cc0*/  @UP0 LDCU UR9, c[0x0][0x64c] ;  /* 0x0000c980ff0907ac */ /* 0x002e620008000800 */
[----:B---3--:R-:W-:Y:S01]  /*2cd0*/  UIMAD UR7, UR4, UR7, UR77 ;  /* 0x00000007040772a4 */ /* 0x008fe2000f8e024d */
[----:B------:R-:W3:Y:S03]  /*2ce0*/  @UP0 LDCU UR8, c[0x0][0x648] ;  /* 0x0000c900ff0807ac */ /* 0x000ee60008000800 */
[----:B-1----:R-:W-:Y:S02]  /*2cf0*/  UIMAD.WIDE.U32 UR4, UR7, UR9, URZ ;  /* 0x00000009070472a5 */ /* 0x002fe4000f8e00ff */
[----:B--2---:R-:W-:Y:S02]  /*2d00*/  USEL UR9, UR11, UR12, !UP0 ;  /* 0x0000000c0b097287 */ /* 0x004fe4000c000000 */
[----:B------:R-:W-:Y:S01]  /*2d10*/  UIADD3 UR4, UPT, UPT, UR7, -UR5, URZ ;  /* 0x8000000507047290 */ /* 0x000fe2000fffe0ff */
[----:B------:R-:W1:Y:S03]  /*2d20*/  LDCU.64 UR12, c[0x0][0x620] ;  /* 0x0000c400ff0c77ac */ /* 0x000e660008000a00 */
[----:B------:R-:W-:-:S02]  /*2d30*/  USHF.R.U32.HI UR4, URZ, UR6, UR4 ;  /* 0x00000006ff047299 */ /* 0x000fc40008011604 */
[----:B------:R-:W-:Y:S02]  /*2d40*/  ULOP3.LUT UR6, UR9, 0xff, URZ, 0xc0, !UPT ;  /* 0x000000ff09067892 */ /* 0x000fe4000f8ec0ff */
[----:B------:R-:W-:Y:S01]  /*2d50*/  UIADD3 UR4, UPT, UPT, UR5, UR4, URZ ;  /* 0x0000000405047290 */ /* 0x000fe2000fffe0ff */
[----:B------:R-:W2:Y:S03]  /*2d60*/  LDCU UR5, c[0x0][0x628] ;  /* 0x0000c500ff0577ac */ /* 0x000ea60008000800 */
[----:B------:R-:W-:Y:S01]  /*2d70*/  USHF.R.U32.HI UR15, URZ, UR6, UR4 ;  /* 0x00000006ff0f7299 */ /* 0x000fe20008011604 */
[----:B------:R-:W5:Y:S03]  /*2d80*/  LDCU.U8 UR11, c[0x0][0x62d] ;  /* 0x0000c5a0ff0b77ac */ /* 0x000f660008000000 */
[----:B------:R-:W-:-:S04]  /*2d90*/  UIADD3 UR4, UPT, UPT, -UR15, URZ, URZ ;  /* 0x000000ff0f047290 */ /* 0x000fc8000fffe1ff */
[----:B---3--:R-:W-:-:S04]  /*2da0*/  UIMAD UR4, UR8, UR4, UR7 ;  /* 0x00000004080472a4 */ /* 0x008fc8000f8e0207 */
[----:B-1----:R-:W-:-:S04]  /*2db0*/  UIMAD UR6, UR10, UR12, UR4 ;  /* 0x0000000c0a0672a4 */ /* 0x002fc8000f8e0204 */
[----:B--2---:R-:W-:-:S07]  /*2dc0*/  UIMAD.WIDE.U32 UR4, UR6, UR5, URZ ;  /* 0x00000005060472a5 */ /* 0x004fce000f8e00ff */
[----:B------:R-:W-:Y:S02]  /*2dd0*/  UMOV UR4, UR5 ;  /* 0x0000000500047c82 */ /* 0x000fe40008000000 */
[----:B------:R-:W-:Y:S02]  /*2de0*/  UIADD3 UR61, UPT, UPT, UR6, -UR4, URZ ;  /* 0x80000004063d7290 */ /* 0x000fe4000fffe0ff */
[----:B------:R-:W1:Y:S02]  /*2df0*/  LDCU UR5, c[0x0][0x60c] ;  /* 0x0000c180ff0577ac */ /* 0x000e640008000800 */
[----:B----4-:R-:W-:-:S04]  /*2e00*/  USHF.R.U32.HI UR61, URZ, UR14, UR61 ;  /* 0x0000000eff3d7299 */ /* 0x010fc8000801163d */
[----:B------:R-:W-:-:S03]  /*2e10*/  UIADD3 UR61, UPT, UPT, UR4, UR61, URZ ;  /* 0x0000003d043d7290 */ /* 0x000fc6000fffe0ff */
[----:B------:R-:W-:Y:S01]  /*2e20*/  UMOV UR4, URZ ;  /* 0x000000ff00047c82 */ /* 0x000fe20008000000 */
[----:B-----5:R-:W-:-:S04]  /*2e30*/  USHF.R.U32.HI UR61, URZ, UR11, UR61 ;  /* 0x0000000bff3d7299 */ /* 0x020fc8000801163d */
[----:B------:R-:W-:Y:S02]  /*2e40*/  UIADD3 UR60, UPT, UPT, -UR61, URZ, URZ ;  /* 0x000000ff3d3c7290 */ /* 0x000fe4000fffe1ff */
[----:B-1----:R-:W-:Y:S02]  /*2e50*/  UISETP.GE.AND UP0, UPT, UR77, UR5, UPT ;  /* 0x000000054d00728c */ /* 0x002fe4000bf06270 */
[----:B------:R-:W-:-:S07]  /*2e60*/  UIMAD UR60, UR60, UR13, UR6 ;  /* 0x0000000d3c3c72a4 */ /* 0x000fce000f8e0206 */
[----:B------:R-:W-:Y:S05]  /*2e70*/  BRA.U UP0, `(.L_x_27) ;  /* 0x0000000d00b87547 */ /* 0x000fea000b800000 */
[----:B------:R-:W1:Y:S01]  /*2e80*/  S2UR UR9, SR_CgaCtaId ;  /* 0x00000000000979c3 */ /* 0x000e620000008800 */
[----:B------:R-:W-:Y:S01]  /*2e90*/  UMOV UR4, 0x400 ;  /* 0x0000040000047882 */ /* 0x000fe20000000000 */
[----:B------:R-:W-:Y:S01]  /*2ea0*/  MOV R3, 0x80000000 ;  /* 0x8000000000037802 */ /* 0x000fe20000000f00 */
[----:B------:R-:W2:Y:S01]  /*2eb0*/  LDCU UR31, c[0x0][0x614] ;  /* 0x0000c280ff1f77ac */ /* 0x000ea20008000800 */
[----:B------:R-:W3:Y:S01]  /*2ec0*/  LDCU UR10, c[0x0][0x38c] ;  /* 0x00007180ff0a77ac */ /* 0x000ee20008000800 */
[----:B------:R-:W4:Y:S01]  /*2ed0*/  LDCU.64 UR16, c[0x0][0x348] ;  /* 0x00006900ff1077ac */ /* 0x000f220008000a00 */
[----:B------:R-:W5:Y:S01]  /*2ee0*/  LDCU.64 UR24, c[0x0][0x348] ;  /* 0x00006900ff1877ac */ /* 0x000f620008000a00 */
[----:B------:R-:W3:Y:S01]  /*2ef0*/  LDCU.64 UR28, c[0x0][0x348] ;  /* 0x00006900ff1c77ac */ /* 0x000ee20008000a00 */
[----:B--2---:R-:W-:Y:S02]  /*2f00*/  UIADD3 UR5, UPT, UPT, -UR15, UR31, URZ ;  /* 0x0000001f0f057290 */ /* 0x004fe4000fffe1ff */
[----:B-1----:R-:W-:Y:S01]  /*2f10*/  ULEA UR9, UR9, UR4, 0x18 ;  /* 0x0000000409097291 */ /* 0x002fe2000f8ec0ff */
[----:B------:R-:W1:Y:S01]  /*2f20*/  LDCU UR4, c[0x0][0x380] ;  /* 0x00007000ff0477ac */ /* 0x000e620008000800 */
[----:B---3--:R-:W-:-:S02]  /*2f30*/  UIADD3 UR7, UPT, UPT, -UR10, URZ, URZ ;  /* 0x000000ff0a077290 */ /* 0x008fc4000fffe1ff */
[----:B------:R-:W-:-:S05]  /*2f40*/  UIADD3 UR11, UPT, UPT, UR10, -0x1, URZ ;  /* 0xffffffff0a0b7890 */ /* 0x000fca000fffe0ff */
[----:B------:R-:W2:Y:S01]  /*2f50*/  SYNCS.PHASECHK.TRANS64.TRYWAIT P0, [UR9+0x48], R3 ;  /* 0x00004803ff0075a7 */ /* 0x000ea20008001109 */
[----:B------:R-:W-:Y:S02]  /*2f60*/  USHF.R.S32.HI UR7, URZ, 0x1f, UR7 ;  /* 0x0000001fff077899 */ /* 0x000fe40008011407 */
[----:B------:R-:W-:Y:S02]  /*2f70*/  USHF.R.S32.HI UR6, URZ, 0x1f, UR11 ;  /* 0x0000001fff067899 */ /* 0x000fe4000801140b */
[----:B------:R-:W-:Y:S01]  /*2f80*/  UISETP.GT.AND UP3, UPT, UR10, URZ, UPT ;  /* 0x000000ff0a00728c */ /* 0x000fe2000bf64270 */
[----:B------:R-:W-:Y:S01]  /*2f90*/  UMOV UR20, 0x0 ;  /* 0x0000000000147882 */ /* 0x000fe20000000000 */
[----:B------:R-:W-:Y:S01]  /*2fa0*/  UMOV UR21, 0x1 ;  /* 0x0000000100157882 */ /* 0x000fe20000000000 */
[----:B------:R-:W-:Y:S01]  /*2fb0*/  UMOV UR18, URZ ;  /* 0x000000ff00127c82 */ /* 0x000fe20008000000 */
[----:B----4-:R-:W-:Y:S02]  /*2fc0*/  UIADD3 UR26, UP2, UPT, UR16, 0x100, URZ ;  /* 0x00000100101a7890 */ /* 0x010fe4000ff5e0ff */
[----:B-1----:R-:W-:-:S02]  /*2fd0*/  UIADD3 UR4, UPT, UPT, UR10, -UR4, URZ ;  /* 0x800000040a047290 */ /* 0x002fc4000fffe0ff */
[----:B------:R-:W-:Y:S02]  /*2fe0*/  ULEA.HI UR10, UR7, -UR10, URZ, 0x7 ;  /* 0x8000000a070a7291 */ /* 0x000fe4000f8f38ff */
[----:B------:R-:W-:Y:S02]  /*2ff0*/  ULEA UR4, UR5, UR4, 0x7 ;  /* 0x0000000405047291 */ /* 0x000fe4000f8e38ff */
[----:B------:R-:W-:Y:S02]  /*3000*/  ULEA.HI UR7, UR6, UR11, URZ, 0x7 ;  /* 0x0000000b06077291 */ /* 0x000fe4000f8f38ff */
[----:B------:R-:W-:Y:S02]  /*3010*/  UIADD3 UR8, UPT, UPT, -UR4, URZ, URZ ;  /* 0x000000ff04087290 */ /* 0x000fe4000fffe1ff */
[----:B------:R-:W-:Y:S02]  /*3020*/  UIADD3 UR5, UPT, UPT, UR4, -0x1, URZ ;  /* 0xffffffff04057890 */ /* 0x000fe4000fffe0ff */
[----:B------:R-:W-:-:S02]  /*3030*/  USHF.R.S32.HI UR6, URZ, 0x1f, UR8 ;  /* 0x0000001fff067899 */ /* 0x000fc40008011408 */
[----:B------:R-:W-:Y:S02]  /*3040*/  USHF.R.S32.HI UR8, URZ, 0x1f, UR5 ;  /* 0x0000001fff087899 */ /* 0x000fe40008011405 */
[----:B------:R-:W-:Y:S02]  /*3050*/  ULEA.HI UR6, UR6, -UR4, URZ, 0x7 ;  /* 0x8000000406067291 */ /* 0x000fe4000f8f38ff */
[----:B------:R-:W-:Y:S02]  /*3060*/  @UP3 UIMAD.WIDE UR12, UR7, 0x2000000, UR20 ;  /* 0x02000000070c38a5 */ /* 0x000fe4000f8e0214 */
[----:B------:R-:W-:Y:S02]  /*3070*/  USHF.R.S32.HI UR10, URZ, 0x7, UR10 ;  /* 0x00000007ff0a7899 */ /* 0x000fe4000801140a */
[----:B------:R-:W-:Y:S02]  /*3080*/  ULEA.HI UR8, UR8, UR5, URZ, 0x7 ;  /* 0x0000000508087291 */ /* 0x000fe4000f8f38ff */
[----:B------:R-:W-:-:S02]  /*3090*/  USHF.R.S32.HI UR7, URZ, 0x7, UR6 ;  /* 0x00000007ff077899 */ /* 0x000fc40008011406 */
[----:B-----5:R-:W-:Y:S02]  /*30a0*/  UIADD3 UR23, UP1, UPT, UR24, 0x100, URZ ;  /* 0x0000010018177890 */ /* 0x020fe4000ff3e0ff */
[----:B------:R-:W-:Y:S02]  /*30b0*/  UIADD3 UR30, UP0, UPT, UR28, 0x100, URZ ;  /* 0x000001001c1e7890 */ /* 0x000fe4000ff1e0ff */
[----:B------:R-:W-:Y:S02]  /*30c0*/  UIADD3 UR5, UPT, UPT, -UR10, URZ, URZ ;  /* 0x000000ff0a057290 */ /* 0x000fe4000fffe1ff */
[----:B------:R-:W-:Y:S02]  /*30d0*/  ULEA.HI.SX32 UR6, UR8, 0x1, 0x19 ;  /* 0x0000000108067891 */ /* 0x000fe4000f8fcaff */
[----:B------:R-:W-:Y:S02]  /*30e0*/  UIADD3 UR7, UPT, UPT, -UR7, URZ, URZ ;  /* 0x000000ff07077290 */ /* 0x000fe4000fffe1ff */
[----:B------:R-:W-:Y:S01]  /*30f0*/  UISETP.GT.AND UP4, UPT, UR4, URZ, UPT ;  /* 0x000000ff0400728c */ /* 0x000fe2000bf84270 */
[----:B------:R-:W-:Y:S01]  /*3100*/  UMOV UR20, UR60 ;  /* 0x0000003c00147c82 */ /* 0x000fe20008000000 */
[----:B------:R-:W-:Y:S01]  /*3110*/  UMOV UR21, UR61 ;  /* 0x0000003d00157c82 */ /* 0x000fe20008000000 */
[----:B------:R-:W-:Y:S01]  /*3120*/  UMOV UR34, 0x20 ;  /* 0x0000002000227882 */ /* 0x000fe20000000000 */
[----:B------:R-:W-:Y:S01]  /*3130*/  UMOV UR36, UR60 ;  /* 0x0000003c00247c82 */ /* 0x000fe20008000000 */
[----:B------:R-:W-:Y:S01]  /*3140*/  UMOV UR37, UR61 ;  /* 0x0000003d00257c82 */ /* 0x000fe20008000000 */
[----:B--2---:R-:W-:Y:S05]  /*3150*/  @!P0 BRA `(.L_x_28) ;  /* 0x0000009c00f88947 */ /* 0x004fea0003800000 */
.L_x_79:
[----:B------:R-:W-:Y:S01]  /*3160*/  @!UP4 UMOV UR6, UR7 ;  /* 0x000000070006cc82 */ /* 0x000fe20008000000 */
[----:B------:R-:W-:Y:S01]  /*3170*/  @UP3 UMOV UR5, UR13 ;  /* 0x0000000d00053c82 */ /* 0x000fe20008000000 */
[----:B------:R-:W-:Y:S01]  /*3180*/  ELECT P0, URZ, PT ;  /* 0x0000000000ff782f */ /* 0x000fe20003800000 */
[----:B------:R-:W-:Y:S02]  /*3190*/  UISETP.LT.AND UP3, UPT, UR6, UR5, UPT ;  /* 0x000000050600728c */ /* 0x000fe4000bf61270 */
[----:B------:R-:W-:Y:S02]  /*31a0*/  UIADD3.X UR11, UPT, UPT, URZ, UR17, URZ, UP2, !UPT ;  /* 0x00000011ff0b7290 */ /* 0x000fe400097fe4ff */
[----:B------:R-:W-:Y:S02]  /*31b0*/  USEL UR22, UR6, UR5, UP3 ;  /* 0x0000000506167287 */ /* 0x000fe40009800000 */
[----:B------:R-:W-:Y:S02]  /*31c0*/  UIADD3 UR16, UPT, UPT, UR9, 0xc800, URZ ;  /* 0x0000c80009107890 */ /* 0x000fe4000fffe0ff */
[----:B------:R-:W-:-:S02]  /*31d0*/  USHF.L.U32 UR14, UR22, 0x7, URZ ;  /* 0x00000007160e7899 */ /* 0x000fc400080006ff */
[----:B------:R-:W-:Y:S02]  /*31e0*/  UIADD3 UR17, UPT, UPT, UR9, 0x10, URZ ;  /* 0x0000001009117890 */ /* 0x000fe4000fffe0ff */
[----:B-1----:R-:W-:Y:S01]  /*31f0*/  @P0 MOV R2, 0x6000 ;  /* 0x0000600000020802 */ /* 0x002fe20000000f00 */
[----:B------:R-:W-:Y:S02]  /*3200*/  UIADD3 UR19, UPT, UPT, UR14, -0x80, URZ ;  /* 0xffffff800e137890 */ /* 0x000fe4000fffe0ff */
[----:B------:R-:W-:Y:S01]  /*3210*/  UIADD3.X UR7, UPT, UPT, URZ, UR25, URZ, UP1, !UPT ;  /* 0x00000019ff077290 */ /* 0x000fe20008ffe4ff */
[----:B------:R1:W-:Y:S01]  /*3220*/  @P0 SYNCS.ARRIVE.TRANS64 RZ, [UR9+0x10], R2 ;  /* 0x00001002ffff09a7 */ /* 0x0003e20008000009 */
[----:B------:R-:W-:Y:S02]  /*3230*/  UIADD3 UR32, UPT, UPT, UR9, 0xe800, URZ ;  /* 0x0000e80009207890 */ /* 0x000fe4000fffe0ff */
[----:B------:R-:W-:Y:S02]  /*3240*/  UIADD3 UR33, UPT, UPT, UR9, 0x10, URZ ;  /* 0x0000001009217890 */ /* 0x000fe4000fffe0ff */
[----:B------:R-:W-:-:S02]  /*3250*/  UIADD3.X UR5, UPT, UPT, URZ, UR29, URZ, UP0, !UPT ;  /* 0x0000001dff057290 */ /* 0x000fc400087fe4ff */
[----:B------:R-:W-:Y:S02]  /*3260*/  UIADD3 UR24, UPT, UPT, UR9, 0x10800, URZ ;  /* 0x0001080009187890 */ /* 0x000fe4000fffe0ff */
[----:B------:R-:W-:Y:S01]  /*3270*/  UIADD3 UR25, UPT, UPT, UR9, 0x10, URZ ;  /* 0x0000001009197890 */ /* 0x000fe2000fffe0ff */
[----:B------:R-:W-:Y:S01]  /*3280*/  UMOV UR10, UR26 ;  /* 0x0000001a000a7c82 */ /* 0x000fe20008000000 */
[----:B------:R-:W-:Y:S01]  /*3290*/  UMOV UR6, UR23 ;  /* 0x0000001700067c82 */ /* 0x000fe20008000000 */
[----:B------:R-:W-:Y:S01]  /*32a0*/  UMOV UR35, UR19 ;  /* 0x0000001300237c82 */ /* 0x000fe20008000000 */
[----:B------:R2:W-:Y:S01]  /*32b0*/  UTMALDG.4D [UR16], [UR10], desc[URZ] ;  /* 0x0000ff100a0075b4 */ /* 0x0005e20008019000 */
[----:B------:R-:W-:Y:S01]  /*32c0*/  UMOV UR26, 0x40 ;  /* 0x00000040001a7882 */ /* 0x000fe20000000000 */
[----:B------:R-:W-:Y:S01]  /*32d0*/  UMOV UR28, UR60 ;  /* 0x0000003c001c7c82 */ /* 0x000fe20008000000 */
[----:B------:R-:W-:Y:S01]  /*32e0*/  UMOV UR29, UR61 ;  /* 0x0000003d001d7c82 */ /* 0x000fe20008000000 */
[----:B------:R-:W-:Y:S01]  /*32f0*/  UMOV UR27, UR19 ;  /* 0x00000013001b7c82 */ /* 0x000fe20008000000 */
[----:B------:R-:W-:Y:S01]  /*3300*/  UMOV UR4, UR30 ;  /* 0x0000001e00047c82 */ /* 0x000fe20008000000 */
[----:B------:R-:W-:Y:S01]  /*3310*/  UMOV UR12, UR60 ;  /* 0x0000003c000c7c82 */ /* 0x000fe20008000000 */
[----:B------:R-:W-:Y:S01]  /*3320*/  UMOV UR13, UR61 ;  /* 0x0000003d000d7c82 */ /* 0x000fe20008000000 */
[----:B------:R3:W-:Y:S01]  /*3330*/  UTMALDG.4D [UR32], [UR6], desc[URZ] ;  /* 0x0000ff20060075b4 */ /* 0x0007e20008019000 */
[----:B------:R4:W-:Y:S01]  /*3340*/  UTMALDG.4D [UR24], [UR4], desc[URZ] ;  /* 0x0000ff18040075b4 */ /* 0x0009e20008019000 */
[----:B------:R-:W5:Y:S01]  /*3350*/  SYNCS.PHASECHK.TRANS64.TRYWAIT P0, [UR9+0x8], R3 ;  /* 0x00000803ff0075a7 */ /* 0x000f620008001109 */
[----:B--2---:R-:W2:Y:S01]  /*3360*/  LDCU.64 UR16, c[0x0][0x348] ;  /* 0x00006900ff1077ac */ /* 0x004ea20008000a00 */
[----:B------:R-:W1:Y:S01]  /*3370*/  LDCU.64 UR20, c[0x0][0x348] ;  /* 0x00006900ff1477ac */ /* 0x000e620008000a00 */
[----:B---3--:R-:W3:Y:S01]  /*3380*/  LDCU.64 UR6, c[0x0][0x348] ;  /* 0x00006900ff0677ac */ /* 0x008ee20008000a00 */
[----:B------:R-:W-:Y:S01]  /*3390*/  UMOV UR10, URZ ;  /* 0x000000ff000a7c82 */ /* 0x000fe20008000000 */
[----:B------:R-:W-:Y:S01]  /*33a0*/  UMOV UR34, 0x20 ;  /* 0x0000002000227882 */ /* 0x000fe20000000000 */
[----:B----4-:R-:W-:Y:S01]  /*33b0*/  ULOP3.LUT UR4, URZ, UR15, URZ, 0x33, !UPT ;  /* 0x0000000fff047292 */ /* 0x010fe2000f8e33ff */
[----:B-123-5:R-:W-:Y:S11]  /*33c0*/  @!P0 BRA `(.L_x_29) ;  /* 0x0000009c007c8947 */ /* 0x02eff60003800000 */
.L_x_81:
[----:B------:R-:W-:Y:S01]  /*33d0*/  ELECT P0, URZ, PT ;  /* 0x0000000000ff782f */ /* 0x000fe20003800000 */
[----:B------:R-:W-:Y:S02]  /*33e0*/  UIADD3 UR11, UPT, UPT, UR4, UR31, URZ ;  /* 0x0000001f040b7290 */ /* 0x000fe4000fffe0ff */
[----:B------:R-:W-:Y:S02]  /*33f0*/  UIADD3 UR6, UP2, UPT, UR6, 0x80, URZ ;  /* 0x0000008006067890 */ /* 0x000fe4000ff5e0ff */
[----:B------:R-:W-:Y:S02]  /*3400*/  UIADD3 UR4, UP1, UPT, UR16, 0x80, URZ ;  /* 0x0000008010047890 */ /* 0x000fe4000ff3e0ff */
[----:B------:R-:W-:Y:S02]  /*3410*/  UIADD3 UR16, UP0, UPT, UR20, 0x80, URZ ;  /* 0x0000008014107890 */ /* 0x000fe4000ff1e0ff */
[----:B------:R-:W-:Y:S02]  /*3420*/  UIADD3.X UR7, UPT, UPT, URZ, UR7, URZ, UP2, !UPT ;  /* 0x00000007ff077290 */ /* 0x000fe400097fe4ff */
[----:B------:R-:W-:-:S02]  /*3430*/  USHF.L.U32 UR11, UR11, 0x7, URZ ;  /* 0x000000070b0b7899 */ /* 0x000fc400080006ff */
[----:B-1----:R-:W-:Y:S01]  /*3440*/  @P0 MOV R2, 0x6000 ;  /* 0x0000600000020802 */ /* 0x002fe20000000f00 */
[----:B------:R-:W-:Y:S02]  /*3450*/  UIADD3 UR8, UPT, UPT, UR9, 0x6800, URZ ;  /* 0x0000680009087890 */ /* 0x000fe4000fffe0ff */
[----:B------:R-:W-:Y:S01]  /*3460*/  UIADD3.X UR5, UPT, UPT, URZ, UR17, URZ, UP1, !UPT ;  /* 0x00000011ff057290 */ /* 0x000fe20008ffe4ff */
[----:B------:R1:W-:Y:S01]  /*3470*/  @P0 SYNCS.ARRIVE.TRANS64 RZ, [UR9], R2 ;  /* 0x00000002ffff09a7 */ /* 0x0003e20008000009 */
[----:B------:R-:W-:Y:S02]  /*3480*/  UIADD3 UR32, UPT, UPT, UR9, 0x8800, URZ ;  /* 0x0000880009207890 */ /* 0x000fe4000fffe0ff */
[----:B------:R-:W-:Y:S02]  /*3490*/  UIADD3.X UR17, UPT, UPT, URZ, UR21, URZ, UP0, !UPT ;  /* 0x00000015ff117290 */ /* 0x000fe400087fe4ff */
[----:B------:R-:W-:Y:S01]  /*34a0*/  UIADD3 UR24, UPT, UPT, UR9, 0xa800, URZ ;  /* 0x0000a80009187890 */ /* 0x000fe2000fffe0ff */
[----:B------:R2:W-:Y:S01]  /*34b0*/  UTMALDG.4D [UR8], [UR6], desc[URZ] ;  /* 0x0000ff08060075b4 */ /* 0x0005e20008019000 */
[----:B------:R-:W-:Y:S01]  /*34c0*/  UMOV UR36, UR60 ;  /* 0x0000003c00247c82 */ /* 0x000fe20008000000 */
[----:B------:R-:W-:Y:S01]  /*34d0*/  UMOV UR37, UR61 ;  /* 0x0000003d00257c82 */ /* 0x000fe20008000000 */
[----:B------:R-:W-:Y:S01]  /*34e0*/  UMOV UR33, UR9 ;  /* 0x0000000900217c82 */ /* 0x000fe20008000000 */
[----:B------:R-:W-:Y:S01]  /*34f0*/  UMOV UR35, UR11 ;  /* 0x0000000b00237c82 */ /* 0x000fe20008000000 */
[----:B------:R-:W-:Y:S01]  /*3500*/  UMOV UR26, 0x40 ;  /* 0x00000040001a7882 */ /* 0x000fe20000000000 */
[----:B------:R-:W-:Y:S01]  /*3510*/  UMOV UR28, UR60 ;  /* 0x0000003c001c7c82 */ /* 0x000fe20008000000 */
[----:B------:R-:W-:Y:S01]  /*3520*/  UMOV UR29, UR61 ;  /* 0x0000003d001d7c82 */ /* 0x000fe20008000000 */
[----:B------:R-:W-:Y:S01]  /*3530*/  UMOV UR25, UR9 ;  /* 0x0000000900197c82 */ /* 0x000fe20008000000 */
[----:B------:R-:W-:Y:S01]  /*3540*/  UMOV UR27, UR11 ;  /* 0x0000000b001b7c82 */ /* 0x000fe20008000000 */
[----:B------:R3:W-:Y:S01]  /*3550*/  UTMALDG.4D [UR32], [UR4], desc[URZ] ;  /* 0x0000ff20040075b4 */ /* 0x0007e20008019000 */
[----:B------:R1:W-:Y:S01]  /*3560*/  UTMALDG.4D [UR24], [UR16], desc[URZ] ;  /* 0x0000ff18100075b4 */ /* 0x0003e20008019000 */
[----:B------:R-:W4:Y:S01]  /*3570*/  SYNCS.PHASECHK.TRANS64.TRYWAIT P0, [UR9+0x50], R3 ;  /* 0x00005003ff0075a7 */ /* 0x000f220008001109 */
[----:B--2---:R-:W2:Y:S01]  /*3580*/  LDCU.64 UR6, c[0x0][0x348] ;  /* 0x00006900ff0677ac */ /* 0x004ea20008000a00 */
[----:B------:R-:W5:Y:S01]  /*3590*/  LDCU.64 UR10, c[0x0][0x348] ;  /* 0x00006900ff0a77ac */ /* 0x000f620008000a00 */
[----:B---3--:R-:W3:Y:S01]  /*35a0*/  LDCU.64 UR4, c[0x0][0x348] ;  /* 0x00006900ff0477ac */ /* 0x008ee20008000a00 */
[----:B------:R-:W-:Y:S01]  /*35b0*/  UMOV UR34, URZ ;  /* 0x000000ff00227c82 */ /* 0x000fe20008000000 */
[----:B-12345:R-:W-:Y:S05]  /*35c0*/  @!P0 BRA `(.L_x_30) ;  /* 0x0000009c001c8947 */ /* 0x03efea0003800000 */
.L_x_83:
[----:B------:R-:W-:Y:S01]  /*35d0*/  ELECT P0, URZ, PT ;  /* 0x0000000000ff782f */ /* 0x000fe20003800000 */
[----:B------:R-:W-:Y:S01]  /*35e0*/  HFMA2 R4, -RZ, RZ, 0, 5.9604644775390625e-08 ;  /* 0x00000001ff047431 */ /* 0x000fe200000001ff */
[----:B------:R-:W-:Y:S01]  /*35f0*/  UIADD3 UR4, UP2, UPT, UR4, 0x180, URZ ;  /* 0x0000018004047890 */ /* 0x000fe2000ff5e0ff */
[----:B-1----:R-:W-:Y:S01]  /*3600*/  IMAD.MOV.U32 R5, RZ, RZ, RZ ;  /* 0x000000ffff057224 */ /* 0x002fe200078e00ff */
[----:B------:R-:W-:Y:S02]  /*3610*/  UIADD3 UR6, UP1, UPT, UR6, 0x180, URZ ;  /* 0x0000018006067890 */ /* 0x000fe4000ff3e0ff */
[----:B------:R-:W-:Y:S02]  /*3620*/  UIADD3 UR10, UP0, UPT, UR10, 0x180, URZ ;  /* 0x000001800a0a7890 */ /* 0x000fe4000ff1e0ff */
[----:B------:R-:W-:Y:S02]  /*3630*/  UIADD3.X UR5, UPT, UPT, URZ, UR5, URZ, UP2, !UPT ;  /* 0x00000005ff057290 */ /* 0x000fe400097fe4ff */
[----:B------:R-:W-:-:S02]  /*3640*/  UIADD3 UR32, UPT, UPT, UR9, 0x12800, URZ ;  /* 0x0001280009207890 */ /* 0x000fc4000fffe0ff */
[----:B------:R-:W-:Y:S01]  /*3650*/  UIADD3 UR33, UPT, UPT, UR9, 0x18, URZ ;  /* 0x0000001809217890 */ /* 0x000fe2000fffe0ff */
[----:B------:R-:W-:Y:S01]  /*3660*/  @P0 IMAD.MOV.U32 R2, RZ, RZ, 0x6000 ;  /* 0x00006000ff020424 */ /* 0x000fe200078e00ff */
[----:B------:R-:W-:Y:S02]  /*3670*/  UIADD3.X UR7, UPT, UPT, URZ, UR7, URZ, UP1, !UPT ;  /* 0x00000007ff077290 */ /* 0x000fe40008ffe4ff */
[----:B------:R-:W-:Y:S01]  /*3680*/  UIADD3 UR24, UPT, UPT, UR9, 0x14800, URZ ;  /* 0x0001480009187890 */ /* 0x000fe2000fffe0ff */
[----:B------:R1:W-:Y:S01]  /*3690*/  @P0 SYNCS.ARRIVE.TRANS64 RZ, [UR9+0x18], R2 ;  /* 0x00001802ffff09a7 */ /* 0x0003e20008000009 */
[----:B------:R-:W-:Y:S02]  /*36a0*/  UIADD3 UR25, UPT, UPT, UR9, 0x18, URZ ;  /* 0x0000001809197890 */ /* 0x000fe4000fffe0ff */
[----:B------:R-:W-:Y:S02]  /*36b0*/  UIADD3.X UR11, UPT, UPT, URZ, UR11, URZ, UP0, !UPT ;  /* 0x0000000bff0b7290 */ /* 0x000fe400087fe4ff */
[----:B------:R-:W-:-:S02]  /*36c0*/  UIADD3 UR16, UPT, UPT, UR9, 0x16800, URZ ;  /* 0x0001680009107890 */ /* 0x000fc4000fffe0ff */
[----:B------:R-:W-:Y:S01]  /*36d0*/  UIADD3 UR17, UPT, UPT, UR9, 0x18, URZ ;  /* 0x0000001809117890 */ /* 0x000fe2000fffe0ff */
[----:B------:R-:W-:Y:S01]  /*36e0*/  UMOV UR35, UR19 ;  /* 0x0000001300237c82 */ /* 0x000fe20008000000 */
[----:B------:R-:W-:Y:S01]  /*36f0*/  UMOV UR26, 0x20 ;  /* 0x00000020001a7882 */ /* 0x000fe20000000000 */
[----:B------:R-:W-:Y:S01]  /*3700*/  UMOV UR28, UR60 ;  /* 0x0000003c001c7c82 */ /* 0x000fe20008000000 */
[----:B------:R-:W-:Y:S01]  /*3710*/  UMOV UR29, UR61 ;  /* 0x0000003d001d7c82 */ /* 0x000fe20008000000 */
[----:B------:R-:W-:Y:S01]  /*3720*/  UMOV UR27, UR19 ;  /* 0x00000013001b7c82 */ /* 0x000fe20008000000 */
[----:B------:R2:W-:Y:S01]  /*3730*/  UTMALDG.4D [UR32], [UR4], desc[URZ] ;  /* 0x0000ff20040075b4 */ /* 0x0005e20008019000 */
[----:B------:R-:W-:Y:S01]  /*3740*/  UMOV UR18, 0x40 ;  /* 0x0000004000127882 */ /* 0x000fe20000000000 */
[----:B------:R-:W-:Y:S01]  /*3750*/  UMOV UR20, UR60 ;  /* 0x0000003c00147c82 */ /* 0x000fe20008000000 */
[----:B------:R-:W-:Y:S01]  /*3760*/  UMOV UR21, UR61 ;  /* 0x0000003d00157c82 */ /* 0x000fe20008000000 */
[----:B------:R-:W-:Y:S01]  /*3770*/  UISETP.GE.AND UP0, UPT, UR22, 0x2, UPT ;  /* 0x000000021600788c */ /* 0x000fe2000bf06270 */
[----:B------:R1:W-:Y:S01]  /*3780*/  UTMALDG.4D [UR24], [UR6], desc[URZ] ;  /* 0x0000ff18060075b4 */ /* 0x0003e20008019000 */
[----:B------:R1:W-:Y:S01]  /*3790*/  UTMALDG.4D [UR16], [UR10], desc[URZ] ;  /* 0x0000ff100a0075b4 */ /* 0x0003e20008019000 */
[----:B--2---:R-:W-:-:S06]  /*37a0*/  UMOV UR4, 0x2 ;  /* 0x0000000200047882 */ /* 0x004fcc0000000000 */
[----:B-1----:R-:W-:Y:S05]  /*37b0*/  BRA.U !UP0, `(.L_x_27) ;  /* 0x0000000508687547 */ /* 0x002fea000b800000 */
[----:B------:R-:W1:Y:S01]  /*37c0*/  LDCU.64 UR6, c[0x0][0x348] ;  /* 0x00006900ff0677ac */ /* 0x000e620008000a00 */
[----:B------:R-:W-:Y:S02]  /*37d0*/  MOV R4, 0x1 ;  /* 0x0000000100047802 */ /* 0x000fe40000000f00 */
[----:B------:R-:W-:Y:S01]  /*37e0*/  MOV R3, 0x6000 ;  /* 0x0000600000037802 */ /* 0x000fe20000000f00 */
[----:B------:R-:W-:Y:S01]  /*37f0*/  UIADD3 UR8, UPT, UPT, -UR22, URZ, URZ ;  /* 0x000000ff16087290 */ /* 0x000fe2000fffe1ff */
[----:B------:R-:W-:Y:S01]  /*3800*/  UMOV UR4, 0x2 ;  /* 0x0000000200047882 */ /* 0x000fe20000000000 */
[----:B------:R-:W-:Y:S01]  /*3810*/  UMOV UR58, URZ ;  /* 0x000000ff003a7c82 */ /* 0x000fe20008000000 */
[----:B------:R-:W-:Y:S01]  /*3820*/  UMOV UR50, 0x20 ;  /* 0x0000002000327882 */ /* 0x000fe20000000000 */
[----:B------:R-:W-:Y:S01]  /*3830*/  UMOV UR42, 0x40 ;  /* 0x00000040002a7882 */ /* 0x000fe20000000000 */
[----:B------:R-:W-:Y:S01]  /*3840*/  UMOV UR34, URZ ;  /* 0x000000ff00227c82 */ /* 0x000fe20008000000 */
[----:B------:R-:W-:Y:S01]  /*3850*/  UMOV UR26, 0x20 ;  /* 0x00000020001a7882 */ /* 0x000fe20000000000 */
[----:B------:R-:W-:Y:S01]  /*3860*/  UMOV UR18, 0x40 ;  /* 0x0000004000127882 */ /* 0x000fe20000000000 */
[----:B-1----:R-:W-:-:S02]  /*3870*/  UIADD3 UR46, UP5, UPT, UR6, 0x100, URZ ;  /* 0x00000100062e7890 */ /* 0x002fc4000ffbe0ff */
[----:B------:R-:W-:Y:S02]  /*3880*/  UIADD3 UR38, UP4, UPT, UR6, 0x100, URZ ;  /* 0x0000010006267890 */ /* 0x000fe4000ff9e0ff */
[----:B------:R-:W-:Y:S02]  /*3890*/  UIADD3 UR30, UP3, UPT, UR6, 0x100, URZ ;  /* 0x00000100061e7890 */ /* 0x000fe4000ff7e0ff */
[----:B------:R-:W-:Y:S02]  /*38a0*/  UIADD3 UR22, UP2, UPT, UR6, 0x180, URZ ;  /* 0x0000018006167890 */ /* 0x000fe4000ff5e0ff */
[----:B------:R-:W-:Y:S02]  /*38b0*/  UIADD3 UR12, UP1, UPT, UR6, 0x180, URZ ;  /* 0x00000180060c7890 */ /* 0x000fe4000ff3e0ff */
[----:B------:R-:W-:Y:S02]  /*38c0*/  UIADD3 UR10, UP0, UPT, UR6, 0x180, URZ ;  /* 0x00000180060a7890 */ /* 0x000fe4000ff1e0ff */
[----:B------:R-:W-:-:S02]  /*38d0*/  UIADD3.X UR47, UPT, UPT, URZ, UR7, URZ, UP5, !UPT ;  /* 0x00000007ff2f7290 */ /* 0x000fc4000affe4ff */
[----:B------:R-:W-:Y:S02]  /*38e0*/  UIADD3.X UR39, UPT, UPT, URZ, UR7, URZ, UP4, !UPT ;  /* 0x00000007ff277290 */ /* 0x000fe4000a7fe4ff */
[----:B------:R-:W-:Y:S02]  /*38f0*/  UIADD3.X UR31, UPT, UPT, URZ, UR7, URZ, UP3, !UPT ;  /* 0x00000007ff1f7290 */ /* 0x000fe40009ffe4ff */
[----:B------:R-:W-:Y:S02]  /*3900*/  UIADD3.X UR23, UPT, UPT, URZ, UR7, URZ, UP2, !UPT ;  /* 0x00000007ff177290 */ /* 0x000fe400097fe4ff */
[----:B------:R-:W-:Y:S02]  /*3910*/  UIADD3.X UR13, UPT, UPT, URZ, UR7, URZ, UP1, !UPT ;  /* 0x00000007ff0d7290 */ /* 0x000fe40008ffe4ff */
[----:B------:R-:W-:-:S12]  /*3920*/  UIADD3.X UR11, UPT, UPT, URZ, UR7, URZ, UP0, !UPT ;  /* 0x00000007ff0b7290 */ /* 0x000fd800087fe4ff */
.L_x_33:
[----:B------:R-:W-:Y:S01]  /*3930*/  ULEA UR5, UR4, UR9, 0x3 ;  /* 0x0000000904057291 */ /* 0x000fe2000f8e18ff */
[----:B------:R-:W-:Y:S01]  /*3940*/  SHF.L.U32 R6, R4, 0x1f, RZ ;  /* 0x0000001f04067819 */ /* 0x000fe200000006ff */
[----:B------:R-:W-:Y:S02]  /*3950*/  UIMAD UR56, UR4, 0x6000, UR9 ;  /* 0x00006000043878a4 */ /* 0x000fe4000f8e0209 */
[----:B------:R-:W-:Y:S02]  /*3960*/  UIMAD UR48, UR4, 0x6000, UR9 ;  /* 0x00006000043078a4 */ /* 0x000fe4000f8e0209 */
[----:B------:R-:W-:Y:S02]  /*3970*/  UIMAD UR40, UR4, 0x6000, UR9 ;  /* 0x00006000042878a4 */ /* 0x000fe4000f8e0209 */
[----:B------:R-:W-:Y:S01]  /*3980*/  UIADD3 UR4, UPT, UPT, UR4, 0x1, URZ ;  /* 0x0000000104047890 */ /* 0x000fe2000fffe0ff */
[----:B-1----:R-:W1:Y:S02]  /*3990*/  SYNCS.PHASECHK.TRANS64.TRYWAIT P0, [UR5+0x48], R6 ;  /* 0x00004806ff0075a7 */ /* 0x002e640008001105 */
[----:B-1----:R-:W-:Y:S09]  /*39a0*/  @!P0 BRA `(.L_x_31) ;  /* 0x0000009800448947 */ /* 0x002ff20003800000 */
.L_x_85:
[----:B------:R-:W-:Y:S01]  /*39b0*/  ELECT P0, URZ, PT ;  /* 0x0000000000ff782f */ /* 0x000fe20003800000 */
[----:B------:R-:W-:Y:S02]  /*39c0*/  UISETP.NE.AND UP0, UPT, UR4, 0x7, UPT ;  /* 0x000000070400788c */ /* 0x000fe4000bf05270 */
[----:B------:R-:W-:Y:S02]  /*39d0*/  UIADD3 UR59, UPT, UPT, UR14, -0x100, URZ ;  /* 0xffffff000e3b7890 */ /* 0x000fe4000fffe0ff */
[----:B------:R-:W-:Y:S02]  /*39e0*/  USEL UR7, URZ, 0x1, UP0 ;  /* 0x00000001ff077887 */ /* 0x000fe40008000000 */
[----:B------:R-:W-:Y:S02]  /*39f0*/  USEL UR6, UR4, URZ, UP0 ;  /* 0x000000ff04067287 */ /* 0x000fe40008000000 */
[----:B------:R-:W-:Y:S02]  /*3a00*/  UIADD3 UR56, UPT, UPT, UR56, 0xc800, URZ ;  /* 0x0000c80038387890 */ /* 0x000fe4000fffe0ff */
[----:B------:R-:W-:Y:S01]  /*3a10*/  UIADD3 UR57, UPT, UPT, UR5, 0x10, URZ ;  /* 0x0000001005397890 */ /* 0x000fe2000fffe0ff */
[----:B------:R-:W-:Y:S01]  /*3a20*/  LOP3.LUT R4, R4, UR7, RZ, 0x3c, !PT ;  /* 0x0000000704047c12 */ /* 0x000fe2000f8e3cff */
[----:B------:R-:W-:Y:S01]  /*3a30*/  UIADD3 UR48, UPT, UPT, UR48, 0xe800, URZ ;  /* 0x0000e80030307890 */ /* 0x000fe2000fffe0ff */
[----:B-1----:R-:W-:Y:S01]  /*3a40*/  @P0 IMAD.MOV.U32 R2, RZ, RZ, 0x6000 ;  /* 0x00006000ff020424 */ /* 0x002fe200078e00ff */
[----:B------:R-:W-:-:S02]  /*3a50*/  UIADD3 UR49, UPT, UPT, UR5, 0x10, URZ ;  /* 0x0000001005317890 */ /* 0x000fc4000fffe0ff */
[----:B------:R-:W-:Y:S01]  /*3a60*/  UIADD3 UR40, UPT, UPT, UR40, 0x10800, URZ ;  /* 0x0001080028287890 */ /* 0x000fe2000fffe0ff */
[----:B------:R1:W-:Y:S01]  /*3a70*/  @P0 SYNCS.ARRIVE.TRANS64 RZ, [UR5+0x10], R2 ;  /* 0x00001002ffff09a7 */ /* 0x0003e20008000005 */
[----:B------:R-:W-:Y:S01]  /*3a80*/  UIADD3 UR41, UPT, UPT, UR5, 0x10, URZ ;  /* 0x0000001005297890 */ /* 0x000fe2000fffe0ff */
[----:B------:R-:W-:Y:S01]  /*3a90*/  IMAD.U32 R6, R4, -0x80000000, RZ ;  /* 0x8000000004067824 */ /* 0x000fe200078e00ff */
[----:B------:R-:W-:Y:S01]  /*3aa0*/  ULEA UR4, UR6, UR9, 0x3 ;  /* 0x0000000906047291 */ /* 0x000fe2000f8e18ff */
[----:B------:R1:W-:Y:S01]  /*3ab0*/  UTMALDG.4D [UR56], [UR46], desc[URZ] ;  /* 0x0000ff382e0075b4 */ /* 0x0003e20008019000 */
        /* <DEDUP_REMOVED lines=8> */
[----:B------:R-:W2:Y:S02]  /*3b40*/  SYNCS.PHASECHK.TRANS64.TRYWAIT P0, [UR4+0x48], R6 ;  /* 0x00004806ff0075a7 */ /* 0x000ea40008001104 */
[----:B-12---:R-:W-:Y:S05]  /*3b50*/  @!P0 BRA `(.L_x_32) ;  /* 0x0000009400f48947 */ /* 0x006fea0003800000 */
.L_x_87:
[----:B------:R-:W-:Y:S01]  /*3b60*/  ELECT P0, URZ, PT ;  /* 0x0000000000ff782f */ /* 0x000fe20003800000 */
[----:B------:R-:W-:Y:S02]  /*3b70*/  UIMAD UR32, UR6, 0x6000, UR9 ;  /* 0x00006000062078a4 */ /* 0x000fe4000f8e0209 */
[----:B------:R-:W-:Y:S02]  /*3b80*/  UIMAD UR24, UR6, 0x6000, UR9 ;  /* 0x00006000061878a4 */ /* 0x000fe4000f8e0209 */
[----:B------:R-:W-:Y:S02]  /*3b90*/  UIMAD UR16, UR6, 0x6000, UR9 ;  /* 0x00006000061078a4 */ /* 0x000fe4000f8e0209 */
[----:B------:R-:W-:Y:S02]  /*3ba0*/  UIADD3 UR33, UPT, UPT, UR4, 0x10, URZ ;  /* 0x0000001004217890 */ /* 0x000fe4000fffe0ff */
[----:B------:R-:W-:Y:S02]  /*3bb0*/  UIADD3 UR32, UPT, UPT, UR32, 0xc800, URZ ;  /* 0x0000c80020207890 */ /* 0x000fe4000fffe0ff */
[----:B------:R-:W-:-:S02]  /*3bc0*/  UIADD3 UR25, UPT, UPT, UR4, 0x10, URZ ;  /* 0x0000001004197890 */ /* 0x000fc4000fffe0ff */
[----:B------:R2:W-:Y:S01]  /*3bd0*/  @P0 SYNCS.ARRIVE.TRANS64 RZ, [UR4+0x10], R3 ;  /* 0x00001003ffff09a7 */ /* 0x0005e20008000004 */
[----:B------:R-:W-:Y:S02]  /*3be0*/  UIADD3 UR24, UPT, UPT, UR24, 0xe800, URZ ;  /* 0x0000e80018187890 */ /* 0x000fe4000fffe0ff */
[----:B------:R-:W-:Y:S02]  /*3bf0*/  UIADD3 UR17, UPT, UPT, UR4, 0x10, URZ ;  /* 0x0000001004117890 */ /* 0x000fe4000fffe0ff */
[----:B------:R-:W-:Y:S01]  /*3c00*/  UIADD3 UR16, UPT, UPT, UR16, 0x10800, URZ ;  /* 0x0001080010107890 */ /* 0x000fe2000fffe0ff */
[----:B------:R-:W-:Y:S01]  /*3c10*/  UMOV UR35, UR59 ;  /* 0x0000003b00237c82 */ /* 0x000fe20008000000 */
        /* <DEDUP_REMOVED lines=8> */
[----:B------:R2:W-:Y:S01]  /*3ca0*/  UTMALDG.4D [UR32], [UR22], desc[URZ] ;  /* 0x0000ff20160075b4 */ /* 0x0005e20008019000 */
[----:B------:R-:W-:-:S02]  /*3cb0*/  UIADD3 UR4, UPT, UPT, UR6, 0x1, URZ ;  /* 0x0000000106047890 */ /* 0x000fc4000fffe0ff */
[----:B------:R-:W-:Y:S02]  /*3cc0*/  UIADD3 UR8, UPT, UPT, UR8, 0x1, URZ ;  /* 0x0000000108087890 */ /* 0x000fe4000fffe0ff */
[----:B------:R-:W-:Y:S02]  /*3cd0*/  UISETP.NE.AND UP0, UPT, UR4, 0x7, UPT ;  /* 0x000000070400788c */ /* 0x000fe4000bf05270 */
[----:B------:R-:W-:Y:S01]  /*3ce0*/  UIADD3 UR14, UPT, UPT, UR14, -0x80, URZ ;  /* 0xffffff800e0e7890 */ /* 0x000fe2000fffe0ff */
[----:B------:R2:W-:Y:S01]  /*3cf0*/  UTMALDG.4D [UR24], [UR12], desc[URZ] ;  /* 0x0000ff180c0075b4 */ /* 0x0005e20008019000 */
[----:B------:R-:W-:Y:S02]  /*3d00*/  USEL UR4, UR4, URZ, UP0 ;  /* 0x000000ff04047287 */ /* 0x000fe40008000000 */
[----:B------:R-:W-:Y:S02]  /*3d10*/  USEL UR5, URZ, 0x1, UP0 ;  /* 0x00000001ff057887 */ /* 0x000fe40008000000 */
[----:B------:R-:W-:Y:S01]  /*3d20*/  UISETP.NE.AND UP0, UPT, UR8, -0x1, UPT ;  /* 0xffffffff0800788c */ /* 0x000fe2000bf05270 */
[----:B------:R2:W-:Y:S03]  /*3d30*/  UTMALDG.4D [UR16], [UR10], desc[URZ] ;  /* 0x0000ff100a0075b4 */ /* 0x0005e60008019000 */
[----:B------:R-:W-:-:S05]  /*3d40*/  LOP3.LUT R4, R4, UR5, RZ, 0x3c, !PT ;  /* 0x0000000504047c12 */ /* 0x000fca000f8e3cff */
[----:B--2---:R-:W-:Y:S05]  /*3d50*/  BRA.U UP0, `(.L_x_33) ;  /* 0xfffffff900f47547 */ /* 0x004fea000b83ffff */
.L_x_27:
[----:B------:R-:W-:Y:S01]  /*3d60*/  UIADD3 UR5, UPT, UPT, UR4, 0x2, URZ ;  /* 0x0000000204057890 */ /* 0x000fe2000fffe0ff */
[----:B------:R-:W2:Y:S01]  /*3d70*/  S2UR UR7, SR_CgaCtaId ;  /* 0x00000000000779c3 */ /* 0x000ea20000008800 */
[----:B------:R-:W-:-:S04]  /*3d80*/  UISETP.NE.AND UP0, UPT, UR4, 0x6, UPT ;  /* 0x000000060400788c */ /* 0x000fc8000bf05270 */
[----:B------:R-:W-:-:S04]  /*3d90*/  USEL UR5, UR5, 0x1, UP0 ;  /* 0x0000000105057887 */ /* 0x000fc80008000000 */
[----:B------:R-:W-:Y:S02]  /*3da0*/  UIADD3 UR6, UPT, UPT, UR5, 0x1, URZ ;  /* 0x0000000105067890 */ /* 0x000fe4000fffe0ff */
[----:B------:R-:W-:-:S04]  /*3db0*/  UISETP.NE.AND UP1, UPT, UR5, 0x7, UPT ;  /* 0x000000070500788c */ /* 0x000fc8000bf25270 */
[----:B------:R-:W-:Y:S02]  /*3dc0*/  USEL UR6, UR6, 0x1, UP1 ;  /* 0x0000000106067887 */ /* 0x000fe40008800000 */
[----:B------:R-:W-:Y:S02]  /*3dd0*/  UISETP.EQ.XOR UP1, UPT, UR4, 0x6, !UP1 ;  /* 0x000000060400788c */ /* 0x000fe4000cf22a70 */
[----:B------:R-:W-:Y:S02]  /*3de0*/  UIADD3 UR5, UPT, UPT, UR6, 0x1, URZ ;  /* 0x0000000106057890 */ /* 0x000fe4000fffe0ff */
[----:B------:R-:W-:Y:S02]  /*3df0*/  UISETP.NE.AND UP0, UPT, UR6, 0x7, UPT ;  /* 0x000000070600788c */ /* 0x000fe4000bf05270 */
[----:B------:R-:W-:Y:S02]  /*3e00*/  UISETP.EQ.XOR UP1, UPT, UR6, 0x7, UP1 ;  /* 0x000000070600788c */ /* 0x000fe40008f22a70 */
[----:B------:R-:W-:-:S04]  /*3e10*/  USEL UR5, UR5, 0x1, UP0 ;  /* 0x0000000105057887 */ /* 0x000fc80008000000 */
[----:B------:R-:W-:Y:S02]  /*3e20*/  UIADD3 UR4, UPT, UPT, UR5, 0x1, URZ ;  /* 0x0000000105047890 */ /* 0x000fe4000fffe0ff */
[----:B------:R-:W-:Y:S02]  /*3e30*/  UISETP.NE.AND UP0, UPT, UR5, 0x7, UPT ;  /* 0x000000070500788c */ /* 0x000fe4000bf05270 */
[----:B------:R-:W-:Y:S02]  /*3e40*/  UISETP.EQ.XOR UP1, UPT, UR5, 0x7, UP1 ;  /* 0x000000070500788c */ /* 0x000fe40008f22a70 */
[----:B------:R-:W-:-:S04]  /*3e50*/  USEL UR4, UR4, 0x1, UP0 ;  /* 0x0000000104047887 */ /* 0x000fc80008000000 */
[----:B------:R-:W-:Y:S02]  /*3e60*/  UIADD3 UR5, UPT, UPT, UR4, 0x1, URZ ;  /* 0x0000000104057890 */ /* 0x000fe4000fffe0ff */
[----:B------:R-:W-:Y:S02]  /*3e70*/  UISETP.NE.AND UP0, UPT, UR4, 0x7, UPT ;  /* 0x000000070400788c */ /* 0x000fe4000bf05270 */
[----:B------:R-:W-:Y:S02]  /*3e80*/  UISETP.EQ.XOR UP1, UPT, UR4, 0x7, UP1 ;  /* 0x000000070400788c */ /* 0x000fe40008f22a70 */
[----:B------:R-:W-:-:S03]  /*3e90*/  USEL UR4, UR5, 0x1, UP0 ;  /* 0x0000000105047887 */ /* 0x000fc60008000000 */
[----:B------:R-:W-:Y:S01]  /*3ea0*/  UMOV UR5, 0x400 ;  /* 0x0000040000057882 */ /* 0x000fe20000000000 */
[----:B------:R-:W-:Y:S02]  /*3eb0*/  UISETP.EQ.XOR UP1, UPT, UR4, 0x7, UP1 ;  /* 0x000000070400788c */ /* 0x000fe40008f22a70 */
[----:B------:R-:W-:Y:S02]  /*3ec0*/  UISETP.NE.AND UP0, UPT, UR4, 0x7, UPT ;  /* 0x000000070400788c */ /* 0x000fe4000bf05270 */
[----:B------:R-:W-:Y:S02]  /*3ed0*/  USEL UR6, URZ, 0x1, !UP1 ;  /* 0x00000001ff067887 */ /* 0x000fe4000c800000 */
[----:B--2---:R-:W-:Y:S02]  /*3ee0*/  ULEA UR5, UR7, UR5, 0x18 ;  /* 0x0000000507057291 */ /* 0x004fe4000f8ec0ff */
[----:B------:R-:W-:Y:S02]  /*3ef0*/  USEL UR4, UR4, URZ, UP0 ;  /* 0x000000ff04047287 */ /* 0x000fe40008000000 */
[----:B------:R-:W-:-:S02]  /*3f00*/  LOP3.LUT R4, R4, UR6, RZ, 0x3c, !PT ;  /* 0x0000000604047c12 */ /* 0x000fc4000f8e3cff */
[----:B------:R-:W-:Y:S02]  /*3f10*/  ULEA UR4, UR4, UR5, 0x3 ;  /* 0x0000000504047291 */ /* 0x000fe4000f8e18ff */
[----:B------:R-:W-:-:S07]  /*3f20*/  SHF.L.U32 R6, R4, 0x1f, RZ ;  /* 0x0000001f04067819 */ /* 0x000fce00000006ff */
[----:B------:R-:W2:Y:S02]  /*3f30*/  SYNCS.PHASECHK.TRANS64.TRYWAIT P0, [UR4+0x48], R6 ;  /* 0x00004806ff0075a7 */ /* 0x000ea40008001104 */
[----:B--2---:R-:W-:Y:S05]  /*3f40*/  @!P0 BRA `(.L_x_34) ;  /* 0x0000009400148947 */ /* 0x004fea0003800000 */
.L_x_89:
[----:B------:R-:W-:Y:S02]  /*3f50*/  ELECT P0, URZ, PT ;  /* 0x0000000000ff782f */ /* 0x000fe40003800000 */
[----:B------:R-:W-:-:S11]  /*3f60*/  SHF.L.U32 R4, R5, 0x1f, RZ ;  /* 0x0000001f05047819 */ /* 0x000fd600000006ff */
[----:B-1----:R-:W-:-:S04]  /*3f70*/  @P0 IMAD.MOV.U32 R2, RZ, RZ, 0x6000 ;  /* 0x00006000ff020424 */ /* 0x002fc800078e00ff */
[----:B------:R1:W-:Y:S01]  /*3f80*/  @P0 SYNCS.ARRIVE.TRANS64 RZ, [UR4+0x10], R2 ;  /* 0x00001002ffff09a7 */ /* 0x0003e20008000004 */
[----:B------:R-:W2:Y:S02]  /*3f90*/  SYNCS.PHASECHK.TRANS64.TRYWAIT P0, [UR5+0x8], R4 ;  /* 0x00000804ff0075a7 */ /* 0x000ea40008001105 */
[----:B-12---:R-:W-:Y:S05]  /*3fa0*/  @!P0 BRA `(.L_x_35) ;  /* 0x0000009400188947 */ /* 0x006fea0003800000 */
.L_x_91:
[----:B------:R-:W-:-:S13]  /*3fb0*/  ELECT P0, URZ, PT ;  /* 0x0000000000ff782f */ /* 0x000fda0003800000 */
[----:B-1----:R-:W-:-:S04]  /*3fc0*/  @P0 MOV R2, 0x6000 ;  /* 0x0000600000020802 */ /* 0x002fc80000000f00 */
[----:B------:R2:W-:Y:S03]  /*3fd0*/  @P0 SYNCS.ARRIVE.TRANS64 RZ, [UR5], R2 ;  /* 0x00000002ffff09a7 */ /* 0x0005e60008000005 */
.L_x_5:
[----:B------:R-:W-:-:S09]  /*3fe0*/  UISETP.GT.AND UP0, UPT, UR76, 0x3, UPT ;  /* 0x000000034c00788c */ /* 0x000fd2000bf04270 */
[----:B------:R-:W-:Y:S05]  /*3ff0*/  BRA.U UP0, `(.L_x_3) ;  /* 0x0000007500647547 */ /* 0x000fea000b800000 */
.L_x_36:
[----:B------:R-:W-:-:S08]  /*4000*/  NOP ;  /* 0x0000000000007918 */ /* 0x000fd00000000000 */
[----:B------:R-:W4:Y:S02]  /*4010*/  USETMAXREG.TRY_ALLOC.CTAPOOL UP0, 0xc0 ;  /* 0x000000c0000079c8 */ /* 0x000f240008000600 */
[----:B----4-:R-:W-:Y:S05]  /*4020*/  BRA.U !UP0, `(.L_x_36) ;  /* 0xfffffffd08f47547 */ /* 0x010fea000b83ffff */
[----:B------:R-:W4:Y:S01]  /*4030*/  LDCU UR4, c[0x0][0x60c] ;  /* 0x0000c180ff0477ac */ /* 0x000f220008000800 */
[----:B-1----:R-:W-:Y:S01]  /*4040*/  UMOV UR10, 0x1 ;  /* 0x00000001000a7882 */ /* 0x002fe20000000000 */
[----:B----4-:R-:W-:Y:S01]  /*4050*/  UISETP.GE.AND UP0, UPT, UR77, UR4, UPT ;  /* 0x000000044d00728c */ /* 0x010fe2000bf06270 */
[----:B------:R-:W-:Y:S08]  /*4060*/  BAR.SYNC.DEFER_BLOCKING 0x2, 0x120 ;  /* 0x0084800000007b1d */ /* 0x000ff00000010000 */
[----:B------:R-:W-:Y:S05]  /*4070*/  BRA.U UP0, `(.L_x_37) ;  /* 0x0000007500247547 */ /* 0x000fea000b800000 */
[----:B------:R-:W1:Y:S01]  /*4080*/  S2UR UR4, SR_CgaCtaId ;  /* 0x00000000000479c3 */ /* 0x000e620000008800 */
[----:B------:R-:W-:Y:S01]  /*4090*/  UMOV UR7, 0x400 ;  /* 0x0000040000077882 */ /* 0x000fe20000000000 */
[----:B--2---:R-:W-:Y:S01]  /*40a0*/  HFMA2 R2, -RZ, RZ, -0.0 , 0 ;  /* 0x80000000ff027431 */ /* 0x004fe200000001ff */
[----:B------:R-:W2:Y:S01]  /*40b0*/  LDCU.U8 UR9, c[0x0][0x644] ;  /* 0x0000c880ff0977ac */ /* 0x000ea20008000000 */
[----:B------:R-:W4:Y:S01]  /*40c0*/  LDCU.U8 UR8, c[0x0][0x645] ;  /* 0x0000c8a0ff0877ac */ /* 0x000f220008000000 */
[----:B------:R-:W5:Y:S01]  /*40d0*/  LDCU UR6, c[0x0][0x654] ;  /* 0x0000ca80ff0677ac */ /* 0x000f620008000800 */
[----:B------:R-:W3:Y:S01]  /*40e0*/  LDCU UR14, c[0x0][0x38c] ;  /* 0x00007180ff0e77ac */ /* 0x000ee20008000800 */
[----:B------:R-:W2:Y:S01]  /*40f0*/  LDCU UR17, c[0x0][0x380] ;  /* 0x00007000ff1177ac */ /* 0x000ea20008000800 */
[----:B-1----:R-:W-:Y:S01]  /*4100*/  ULEA UR7, UR4, UR7, 0x18 ;  /* 0x0000000704077291 */ /* 0x002fe2000f8ec0ff */
[----:B------:R-:W1:Y:S08]  /*4110*/  LDCU UR4, c[0x0][0x640] ;  /* 0x0000c800ff0477ac */ /* 0x000e700008000800 */
[----:B------:R-:W3:Y:S02]  /*4120*/  SYNCS.PHASECHK.TRANS64.TRYWAIT P0, [UR7+0xb8], R2 ;  /* 0x0000b802ff0075a7 */ /* 0x000ee40008001107 */
[----:B-1-3--:R-:W-:-:S04]  /*4130*/  UIMAD.WIDE.U32 UR4, UR77, UR4, URZ ;  /* 0x000000044d0472a5 */ /* 0x00afc8000f8e00ff */
[----:B------:R-:W-:-:S04]  /*4140*/  UIADD3 UR4, UPT, UPT, -UR5, UR77, URZ ;  /* 0x0000004d05047290 */ /* 0x000fc8000fffe1ff */
[----:B--2---:R-:W-:Y:S01]  /*4150*/  USHF.R.U32.HI UR4, URZ, UR9, UR4 ;  /* 0x00000009ff047299 */ /* 0x004fe20008011604 */
[----:B------:R-:W1:Y:S03]  /*4160*/  LDCU.U8 UR9, c[0x0][0x650] ;  /* 0x0000ca00ff0977ac */ /* 0x000e660008000000 */
[----:B------:R-:W-:Y:S01]  /*4170*/  UIADD3 UR4, UPT, UPT, UR5, UR4, URZ ;  /* 0x0000000405047290 */ /* 0x000fe2000fffe0ff */
[----:B------:R-:W2:Y:S03]  /*4180*/  LDCU UR5, c[0x0][0x634] ;  /* 0x0000c680ff0577ac */ /* 0x000ea60008000800 */
[----:B----4-:R-:W-:Y:S01]  /*4190*/  USHF.R.U32.HI UR4, URZ, UR8, UR4 ;  /* 0x00000008ff047299 */ /* 0x010fe20008011604 */
[----:B------:R-:W1:Y:S03]  /*41a0*/  LDCU.U8 UR8, c[0x0][0x638] ;  /* 0x0000c700ff0877ac */ /* 0x000e660008000000 */
[----:B-----5:R-:W-:Y:S01]  /*41b0*/  UISETP.GE.AND UP0, UPT, UR4, UR6, UPT ;  /* 0x000000060400728c */ /* 0x020fe2000bf06270 */
[----:B------:R-:W3:Y:S01]  /*41c0*/  LDCU UR6, c[0x0][0x63c] ;  /* 0x0000c780ff0677ac */ /* 0x000ee20008000800 */
[----:B------:R-:W-:-:S09]  /*41d0*/  UIADD3 UR4, UPT, UPT, -UR4, URZ, URZ ;  /* 0x000000ff04047290 */ /* 0x000fd2000fffe1ff */
[----:B--2---:R-:W2:Y:S01]  /*41e0*/  @UP0 LDCU UR5, c[0x0][0x64c] ;  /* 0x0000c980ff0507ac */ /* 0x004ea20008000800 */
[----:B-1----:R-:W-:Y:S02]  /*41f0*/  USEL UR8, UR8, UR9, !UP0 ;  /* 0x0000000908087287 */ /* 0x002fe4000c000000 */
[----:B---3--:R-:W-:Y:S01]  /*4200*/  UIMAD UR6, UR4, UR6, UR77 ;  /* 0x00000006040672a4 */ /* 0x008fe2000f8e024d */
[----:B--2---:R-:W-:Y:S11]  /*4210*/  @!P0 BRA `(.L_x_38) ;  /* 0x0000009000988947 */ /* 0x004ff60003800000 */
.L_x_93:
[----:B------:R-:W2:Y:S01]  /*4220*/  SYNCS.PHASECHK.TRANS64.TRYWAIT P0, [UR7+0x80], RZ ;  /* 0x000080ffff0075a7 */ /* 0x000ea20008001107 */
[----:B------:R-:W3:Y:S01]  /*4230*/  LDCU.U8 UR9, c[0x0][0x639] ;  /* 0x0000c720ff0977ac */ /* 0x000ee20008000000 */
[C---:B------:R-:W-:Y:S01]  /*4240*/  IMAD.U32 R3, R0.reuse, 0x10000, RZ ;  /* 0x0001000000037824 */ /* 0x040fe200078e00ff */
[----:B-1----:R-:W-:Y:S01]  /*4250*/  LOP3.LUT R5, R0, 0x7f, RZ, 0xc0, !PT ;  /* 0x0000007f00057812 */ /* 0x002fe200078ec0ff */
[----:B------:R-:W-:Y:S01]  /*4260*/  IMAD.U32 R37, RZ, RZ, UR17 ;  /* 0x00000011ff257e24 */ /* 0x000fe2000f8e00ff */
[----:B------:R-:W3:Y:S02]  /*4270*/  LDCU.U8 UR10, c[0x0][0x651] ;  /* 0x0000ca20ff0a77ac */ /* 0x000ee40008000000 */
[----:B------:R-:W-:Y:S01]  /*4280*/  LOP3.LUT R3, R3, 0x600000, RZ, 0xc0, !PT ;  /* 0x0060000003037812 */ /* 0x000fe200078ec0ff */
[----:B------:R-:W-:Y:S01]  /*4290*/  UIMAD.WIDE.U32 UR4, UR6, UR5, URZ ;  /* 0x00000005060472a5 */ /* 0x000fe2000f8e00ff */
[----:B------:R-:W1:Y:S01]  /*42a0*/  LDCU UR15, c[0x0][0x614] ;  /* 0x0000c280ff0f77ac */ /* 0x000e620008000800 */
[----:B------:R-:W-:-:S02]  /*42b0*/  ULOP3.LUT UR8, UR8, 0xff, URZ, 0xc0, !UPT ;  /* 0x000000ff08087892 */ /* 0x000fc4000f8ec0ff */
[----:B------:R-:W-:Y:S01]  /*42c0*/  UIADD3 UR4, UPT, UPT, UR6, -UR5, URZ ;  /* 0x8000000506047290 */ /* 0x000fe2000fffe0ff */
[----:B------:R-:W-:Y:S01]  /*42d0*/  UMOV UR18, 0x0 ;  /* 0x0000000000127882 */ /* 0x000fe20000000000 */
[----:B------:R-:W-:Y:S02]  /*42e0*/  UMOV UR19, 0x1 ;  /* 0x0000000100137882 */ /* 0x000fe40000000000 */
[----:B------:R-:W-:Y:S02]  /*42f0*/  USHF.R.U32.HI UR4, URZ, UR8, UR4 ;  /* 0x00000008ff047299 */ /* 0x000fe40008011604 */
[----:B---3--:R-:W-:Y:S02]  /*4300*/  USEL UR6, UR9, UR10, !UP0 ;  /* 0x0000000a09067287 */ /* 0x008fe4000c000000 */
[----:B------:R-:W-:Y:S02]  /*4310*/  UIADD3 UR4, UPT, UPT, UR5, UR4, URZ ;  /* 0x0000000405047290 */ /* 0x000fe4000fffe0ff */
[----:B------:R-:W-:-:S02]  /*4320*/  ULOP3.LUT UR6, UR6, 0xff, URZ, 0xc0, !UPT ;  /* 0x000000ff06067892 */ /* 0x000fc4000f8ec0ff */
[----:B------:R-:W-:Y:S02]  /*4330*/  UIADD3 UR8, UPT, UPT, UR14, -UR17, URZ ;  /* 0x800000110e087290 */ /* 0x000fe4000fffe0ff */
[----:B------:R-:W-:Y:S02]  /*4340*/  USHF.R.U32.HI UR11, URZ, UR6, UR4 ;  /* 0x00000006ff0b7299 */ /* 0x000fe40008011604 */
[----:B------:R-:W-:Y:S02]  /*4350*/  UIADD3 UR10, UPT, UPT, UR14, -0x1, URZ ;  /* 0xffffffff0e0a7890 */ /* 0x000fe4000fffe0ff */
[----:B-1----:R-:W-:Y:S02]  /*4360*/  UIADD3 UR4, UPT, UPT, -UR11, UR15, URZ ;  /* 0x0000000f0b047290 */ /* 0x002fe4000fffe1ff */
[----:B------:R-:W-:Y:S02]  /*4370*/  UIADD3 UR5, UPT, UPT, -UR14, URZ, URZ ;  /* 0x000000ff0e057290 */ /* 0x000fe4000fffe1ff */
[----:B------:R-:W-:-:S02]  /*4380*/  ULEA UR9, UR4, UR8, 0x7 ;  /* 0x0000000804097291 */ /* 0x000fc4000f8e38ff */
[----:B------:R-:W-:Y:S02]  /*4390*/  USHF.R.S32.HI UR4, URZ, 0x1f, UR10 ;  /* 0x0000001fff047899 */ /* 0x000fe4000801140a */
[----:B------:R-:W-:Y:S02]  /*43a0*/  USHF.R.S32.HI UR5, URZ, 0x1f, UR5 ;  /* 0x0000001fff057899 */ /* 0x000fe40008011405 */
[----:B------:R-:W-:Y:S02]  /*43b0*/  UIADD3 UR6, UPT, UPT, -UR9, URZ, URZ ;  /* 0x000000ff09067290 */ /* 0x000fe4000fffe1ff */
[----:B------:R-:W-:Y:S02]  /*43c0*/  ULEA.HI UR10, UR4, UR10, URZ, 0x7 ;  /* 0x0000000a040a7291 */ /* 0x000fe4000f8f38ff */
[----:B------:R-:W-:Y:S02]  /*43d0*/  ULEA.HI UR8, UR5, -UR14, URZ, 0x7 ;  /* 0x8000000e05087291 */ /* 0x000fe4000f8f38ff */
[----:B------:R-:W-:-:S02]  /*43e0*/  USHF.R.S32.HI UR4, URZ, 0x1f, UR6 ;  /* 0x0000001fff047899 */ /* 0x000fc40008011406 */
[----:B------:R-:W-:Y:S02]  /*43f0*/  UIADD3 UR5, UPT, UPT, UR9, -0x1, URZ ;  /* 0xffffffff09057890 */ /* 0x000fe4000fffe0ff */
[----:B------:R-:W-:Y:S02]  /*4400*/  UISETP.GT.AND UP0, UPT, UR14, URZ, UPT ;  /* 0x000000ff0e00728c */ /* 0x000fe4000bf04270 */
[----:B------:R-:W-:Y:S02]  /*4410*/  ULEA.HI UR4, UR4, -UR9, URZ, 0x7 ;  /* 0x8000000904047291 */ /* 0x000fe4000f8f38ff */
[----:B------:R-:W-:Y:S02]  /*4420*/  USHF.R.S32.HI UR6, URZ, 0x1f, UR5 ;  /* 0x0000001fff067899 */ /* 0x000fe40008011405 */
[----:B------:R-:W-:Y:S02]  /*4430*/  USHF.R.S32.HI UR4, URZ, 0x7, UR4 ;  /* 0x00000007ff047899 */ /* 0x000fe40008011404 */
[----:B------:R-:W-:-:S02]  /*4440*/  USHF.R.S32.HI UR8, URZ, 0x7, UR8 ;  /* 0x00000007ff087899 */ /* 0x000fc40008011408 */
[----:B------:R-:W-:Y:S02]  /*4450*/  UISETP.GT.AND UP1, UPT, UR9, URZ, UPT ;  /* 0x000000ff0900728c */ /* 0x000fe4000bf24270 */
[----:B------:R-:W-:Y:S02]  /*4460*/  ULEA.HI UR5, UR6, UR5, URZ, 0x7 ;  /* 0x0000000506057291 */ /* 0x000fe4000f8f38ff */
[----:B------:R-:W-:Y:S02]  /*4470*/  UIADD3 UR6, UPT, UPT, -UR4, URZ, URZ ;  /* 0x000000ff04067290 */ /* 0x000fe4000fffe1ff */
[----:B------:R-:W-:Y:S02]  /*4480*/  @UP0 UIMAD.WIDE UR12, UR10, 0x2000000, UR18 ;  /* 0x020000000a0c08a5 */ /* 0x000fe4000f8e0212 */
[----:B------:R-:W-:Y:S02]  /*4490*/  ULEA.HI.SX32 UR5, UR5, 0x1, 0x19 ;  /* 0x0000000105057891 */ /* 0x000fe4000f8fcaff */
[----:B------:R-:W-:-:S05]  /*44a0*/  UIADD3 UR4, UPT, UPT, -UR8, URZ, URZ ;  /* 0x000000ff08047290 */ /* 0x000fca000fffe1ff */
[----:B------:R-:W-:Y:S01]  /*44b0*/  @!UP1 UMOV UR5, UR6 ;  /* 0x0000000600059c82 */ /* 0x000fe20008000000 */
[----:B------:R-:W-:Y:S01]  /*44c0*/  R2UR UR6, R3 ;  /* 0x00000000030672ca */ /* 0x000fe200000e0000 */
[----:B------:R-:W-:Y:S02]  /*44d0*/  @UP0 UMOV UR4, UR13 ;  /* 0x0000000d00040c82 */ /* 0x000fe40008000000 */
[----:B------:R-:W-:-:S04]  /*44e0*/  UISETP.LT.AND UP0, UPT, UR5, UR4, UPT ;  /* 0x000000040500728c */ /* 0x000fc8000bf01270 */
[----:B------:R-:W-:Y:S02]  /*44f0*/  USEL UR12, UR5, UR4, UP0 ;  /* 0x00000004050c7287 */ /* 0x000fe40008000000 */
[----:B------:R-:W-:Y:S02]  /*4500*/  ULOP3.LUT UR4, URZ, UR11, URZ, 0x33, !UPT ;  /* 0x0000000bff047292 */ /* 0x000fe4000f8e33ff */
[----:B------:R-:W-:Y:S02]  /*4510*/  UIADD3 UR16, UPT, UPT, UR12, -0x1, URZ ;  /* 0xffffffff0c107890 */ /* 0x000fe4000fffe0ff */
[----:B------:R-:W-:Y:S02]  /*4520*/  UIADD3 UR4, UPT, UPT, UR4, UR15, URZ ;  /* 0x0000000f04047290 */ /* 0x000fe4000fffe0ff */
[----:B------:R-:W-:-:S04]  /*4530*/  UISETP.LT.AND UP0, UPT, URZ, UR16, UPT ;  /* 0x00000010ff00728c */ /* 0x000fc8000bf01270 */
[----:B------:R-:W-:Y:S01]  /*4540*/  USEL UR5, URZ, UR16, !UP0 ;  /* 0x00000010ff057287 */ /* 0x000fe2000c000000 */
[----:B------:R-:W-:-:S03]  /*4550*/  IMAD.U32 R154, RZ, RZ, UR4 ;  /* 0x00000004ff9a7e24 */ /* 0x000fc6000f8e00ff */
[----:B------:R-:W-:Y:S02]  /*4560*/  UIMAD UR4, UR5, -0x80, UR14 ;  /* 0xffffff80050478a4 */ /* 0x000fe4000f8e020e */
[----:B------:R-:W-:Y:S01]  /*4570*/  LEA R154, R154, R5, 0x7 ;  /* 0x000000059a9a7211 */ /* 0x000fe200078e38ff */
[----:B--2---:R-:W-:Y:S09]  /*4580*/  @!P0 BRA `(.L_x_39) ;  /* 0x0000008c00dc8947 */ /* 0x004ff20003800000 */
.L_x_95:
[----:B-1----:R-:W-:Y:S01]  /*4590*/  IMAD.U32 R2, RZ, RZ, UR4 ;  /* 0x00000004ff027e24 */ /* 0x002fe2000f8e00ff */
[----:B------:R-:W-:Y:S01]  /*45a0*/  IADD3 R37, PT, PT, -R37, UR4, R154 ;  /* 0x0000000425257c10 */ /* 0x000fe2000fffe19a */
[----:B------:R-:W1:Y:S01]  /*45b0*/  LDTM.x32 R4, tmem[UR6] ;  /* 0x00000006000479ee */ /* 0x000e6200082c0000 */
[----:B------:R-:W-:Y:S01]  /*45c0*/  LOP3.LUT R84, R3, 0x20, RZ, 0xfc, !PT ;  /* 0x0000002003547812 */ /* 0x000fe200078efcff */
[----:B------:R-:W-:Y:S01]  /*45d0*/  USHF.R.S32.HI UR5, URZ, 0x1f, UR76 ;  /* 0x0000001fff057899 */ /* 0x000fe2000801144c */
[----:B------:R-:W-:Y:S02]  /*45e0*/  VIADDMNMX R2, R37, 0x1, R2, PT ;  /* 0x0000000125027846 */ /* 0x000fe40003800102 */
[----:B------:R-:W-:Y:S01]  /*45f0*/  R2UR UR4, R84 ;  /* 0x00000000540472ca */ /* 0x000fe200000e0000 */
[----:B------:R-:W-:Y:S01]  /*4600*/  ULEA.HI UR5, UR5, UR76, URZ, 0x2 ;  /* 0x0000004c05057291 */ /* 0x000fe2000f8f10ff */
[C---:B------:R-:W-:Y:S01]  /*4610*/  LOP3.LUT R85, R3.reuse, 0x40, RZ, 0xfc, !PT ;  /* 0x0000004003557812 */ /* 0x040fe200078efcff */
[----:B------:R-:W-:Y:S01]  /*4620*/  IMAD.MOV R87, RZ, RZ, -R2 ;  /* 0x000000ffff577224 */ /* 0x000fe200078e0a02 */
[C---:B------:R-:W-:Y:S01]  /*4630*/  LOP3.LUT R86, R3.reuse, 0x60, RZ, 0xfc, !PT ;  /* 0x0000006003567812 */ /* 0x040fe200078efcff */
[----:B------:R-:W-:Y:S01]  /*4640*/  IMAD.MOV.U32 R2, RZ, RZ, -0x1 ;  /* 0xffffffffff027424 */ /* 0x000fe200078e00ff */
[----:B------:R-:W-:Y:S01]  /*4650*/  ULOP3.LUT UR5, UR5, 0xfffffffc, URZ, 0xc0, !UPT ;  /* 0xfffffffc05057892 */ /* 0x000fe2000f8ec0ff */
[----:B------:R-:W-:-:S02]  /*4660*/  LOP3.LUT R164, R3, 0x70, RZ, 0xfc, !PT ;  /* 0x0000007003a47812 */ /* 0x000fc400078efcff */
[C---:B------:R-:W-:Y:S01]  /*4670*/  VIADDMNMX R37, R87.reuse, 0x20, RZ, !PT ;  /* 0x0000002057257846 */ /* 0x040fe200078001ff */
[----:B------:R-:W-:Y:S01]  /*4680*/  UIADD3 UR13, UPT, UPT, UR76, 0x3, -UR5 ;  /* 0x000000034c0d7890 */ /* 0x000fe2000fffe805 */
[----:B------:R-:W-:Y:S02]  /*4690*/  VIADDMNMX R141, R87, 0x60, RZ, !PT ;  /* 0x00000060578d7846 */ /* 0x000fe400078001ff */
[--C-:B------:R-:W-:Y:S01]  /*46a0*/  SHF.R.U32.HI R36, RZ, R37, R2.reuse ;  /* 0x00000025ff247219 */ /* 0x100fe20000011602 */
[----:B------:R-:W2:Y:S01]  /*46b0*/  LDTM.x32 R52, tmem[UR4] ;  /* 0x00000004003479ee */ /* 0x000ea200082c0000 */
[----:B------:R-:W-:Y:S02]  /*46c0*/  R2UR UR4, R85 ;  /* 0x00000000550472ca */ /* 0x000fe400000e0000 */
[----:B------:R-:W-:Y:S02]  /*46d0*/  R2P PR, R36, 0x7e ;  /* 0x0000007e24007804 */ /* 0x000fe40000000000 */
[----:B------:R-:W-:-:S02]  /*46e0*/  SHF.R.U32.HI R141, RZ, R141, R2 ;  /* 0x0000008dff8d7219 */ /* 0x000fc40000011602 */
[----:B------:R-:W-:Y:S02]  /*46f0*/  R2UR UR5, R85 ;  /* 0x00000000550572ca */ /* 0x000fe400000e0000 */
[----:B-1----:R-:W-:Y:S02]  /*4700*/  SEL R99, R5, 0xff800000, P1 ;  /* 0xff80000005637807 */ /* 0x002fe40000800000 */
[----:B------:R-:W-:Y:S02]  /*4710*/  SEL R88, R6, 0xff800000, P2 ;  /* 0xff80000006587807 */ /* 0x000fe40001000000 */
[----:B------:R-:W-:Y:S02]  /*4720*/  SEL R89, R7, 0xff800000, P3 ;  /* 0xff80000007597807 */ /* 0x000fe40001800000 */
[----:B------:R-:W-:Y:S02]  /*4730*/  SEL R90, R8, 0xff800000, P4 ;  /* 0xff800000085a7807 */ /* 0x000fe40002000000 */
[----:B------:R-:W-:-:S02]  /*4740*/  SEL R91, R9, 0xff800000, P5 ;  /* 0xff800000095b7807 */ /* 0x000fc40002800000 */
[----:B------:R-:W-:Y:S02]  /*4750*/  SEL R102, R10, 0xff800000, P6 ;  /* 0xff8000000a667807 */ /* 0x000fe40003000000 */
[C---:B------:R-:W-:Y:S02]  /*4760*/  R2P PR, R36.reuse.B1, 0x7f ;  /* 0x0000007f24007804 */ /* 0x040fe40000001000 */
[----:B------:R-:W-:-:S03]  /*4770*/  LOP3.LUT R5, R36, 0x1, RZ, 0xc0, !PT ;  /* 0x0000000124057812 */ /* 0x000fc600078ec0ff */
[----:B------:R-:W-:Y:S02]  /*4780*/  SEL R92, R12, 0xff800000, P0 ;  /* 0xff8000000c5c7807 */ /* 0x000fe40000000000 */
[----:B------:R-:W-:Y:S02]  /*4790*/  SEL R93, R13, 0xff800000, P1 ;  /* 0xff8000000d5d7807 */ /* 0x000fe40000800000 */
[----:B------:R-:W-:Y:S02]  /*47a0*/  SEL R94, R14, 0xff800000, P2 ;  /* 0xff8000000e5e7807 */ /* 0x000fe40001000000 */
[----:B------:R-:W-:Y:S02]  /*47b0*/  SEL R95, R15, 0xff800000, P3 ;  /* 0xff8000000f5f7807 */ /* 0x000fe40001800000 */
[----:B------:R-:W-:Y:S02]  /*47c0*/  SEL R96, R16, 0xff800000, P4 ;  /* 0xff80000010607807 */ /* 0x000fe40002000000 */
[----:B------:R-:W-:-:S02]  /*47d0*/  SEL R97, R17, 0xff800000, P5 ;  /* 0xff80000011617807 */ /* 0x000fc40002800000 */
[----:B------:R-:W-:Y:S02]  /*47e0*/  SEL R108, R18, 0xff800000, P6 ;  /* 0xff800000126c7807 */ /* 0x000fe40003000000 */
[----:B------:R-:W-:-:S05]  /*47f0*/  R2P PR, R36.B2, 0x7f ;  /* 0x0000007f24007804 */ /* 0x000fca0000002000 */
        /* <DEDUP_REMOVED lines=9> */
[----:B------:R-:W-:Y:S02]  /*4890*/  ISETP.NE.U32.AND P0, PT, R5, 0x1, PT ;  /* 0x000000010500780c */ /* 0x000fe40003f05070 */
[----:B------:R-:W-:Y:S02]  /*48a0*/  SEL R111, R29, 0xff800000, P1 ;  /* 0xff8000001d6f7807 */ /* 0x000fe40000800000 */
[----:B------:R-:W-:Y:S02]  /*48b0*/  LOP3.LUT P1, RZ, R36, 0x80, RZ, 0xc0, !PT ;  /* 0x0000008024ff7812 */ /* 0x000fe4000782c0ff */
[----:B------:R-:W-:Y:S02]  /*48c0*/  SEL R98, R4, 0xff800000, !P0 ;  /* 0xff80000004627807 */ /* 0x000fe40004000000 */
[----:B------:R-:W-:-:S02]  /*48d0*/  LOP3.LUT P0, RZ, R36, 0x8000, RZ, 0xc0, !PT ;  /* 0x0000800024ff7812 */ /* 0x000fc4000780c0ff */
[----:B------:R-:W-:Y:S02]  /*48e0*/  VIADDMNMX R5, R87, 0x40, RZ, !PT ;  /* 0x0000004057057846 */ /* 0x000fe400078001ff */
[----:B------:R-:W-:Y:S02]  /*48f0*/  SEL R103, R11, 0xff800000, P1 ;  /* 0xff8000000b677807 */ /* 0x000fe40000800000 */
[C---:B------:R-:W-:Y:S02]  /*4900*/  LOP3.LUT P1, RZ, R36.reuse, 0x800000, RZ, 0xc0, !PT ;  /* 0x0080000024ff7812 */ /* 0x040fe4000782c0ff */
[----:B------:R-:W-:Y:S02]  /*4910*/  SEL R109, R19, 0xff800000, P0 ;  /* 0xff800000136d7807 */ /* 0x000fe40000000000 */
[----:B------:R-:W-:Y:S02]  /*4920*/  ISETP.GT.AND P0, PT, R36, -0x1, PT ;  /* 0xffffffff2400780c */ /* 0x000fe40003f04270 */
[----:B------:R-:W-:-:S02]  /*4930*/  SHF.R.U32.HI R4, RZ, R5, R2 ;  /* 0x00000005ff047219 */ /* 0x000fc40000011602 */
[----:B------:R-:W-:Y:S02]  /*4940*/  SEL R113, R27, 0xff800000, P1 ;  /* 0xff8000001b717807 */ /* 0x000fe40000800000 */
[----:B------:R-:W-:Y:S02]  /*4950*/  SEL R114, R30, 0xff800000, P2 ;  /* 0xff8000001e727807 */ /* 0x000fe40001000000 */
[----:B------:R-:W-:Y:S02]  /*4960*/  SEL R115, R31, 0xff800000, P3 ;  /* 0xff8000001f737807 */ /* 0x000fe40001800000 */
[----:B------:R-:W-:Y:S02]  /*4970*/  SEL R116, R32, 0xff800000, P4 ;  /* 0xff80000020747807 */ /* 0x000fe40002000000 */
[----:B------:R-:W-:Y:S02]  /*4980*/  SEL R117, R33, 0xff800000, P5 ;  /* 0xff80000021757807 */ /* 0x000fe40002800000 */
[----:B------:R-:W-:-:S02]  /*4990*/  SEL R118, R34, 0xff800000, P6 ;  /* 0xff80000022767807 */ /* 0x000fc40003000000 */
[----:B------:R-:W-:Y:S02]  /*49a0*/  R2P PR, R4, 0x7e ;  /* 0x0000007e04007804 */ /* 0x000fe40000000000 */
[----:B------:R-:W-:Y:S02]  /*49b0*/  SEL R119, R35, 0xff800000, !P0 ;  /* 0xff80000023777807 */ /* 0x000fe40004000000 */
[----:B------:R-:W1:Y:S01]  /*49c0*/  LDTM.x32 R20, tmem[UR4] ;  /* 0x00000004001479ee */ /* 0x000e6200082c0000 */
[----:B--2---:R-:W-:Y:S02]  /*49d0*/  SEL R53, R53, 0xff800000, P1 ;  /* 0xff80000035357807 */ /* 0x004fe40000800000 */
[----:B------:R-:W-:Y:S02]  /*49e0*/  SEL R54, R54, 0xff800000, P2 ;  /* 0xff80000036367807 */ /* 0x000fe40001000000 */
[----:B------:R-:W-:Y:S02]  /*49f0*/  SEL R55, R55, 0xff800000, P3 ;  /* 0xff80000037377807 */ /* 0x000fe40001800000 */
[----:B------:R-:W-:-:S02]  /*4a00*/  SEL R56, R56, 0xff800000, P4 ;  /* 0xff80000038387807 */ /* 0x000fc40002000000 */
[----:B------:R-:W-:Y:S02]  /*4a10*/  SEL R57, R57, 0xff800000, P5 ;  /* 0xff80000039397807 */ /* 0x000fe40002800000 */
[----:B------:R-:W-:Y:S02]  /*4a20*/  SEL R58, R58, 0xff800000, P6 ;  /* 0xff8000003a3a7807 */ /* 0x000fe40003000000 */
[C---:B------:R-:W-:Y:S02]  /*4a30*/  R2P PR, R4.reuse.B1, 0x7f ;  /* 0x0000007f04007804 */ /* 0x040fe40000001000 */
[----:B------:R-:W-:Y:S02]  /*4a40*/  LOP3.LUT R5, R4, 0x1, RZ, 0xc0, !PT ;  /* 0x0000000104057812 */ /* 0x000fe400078ec0ff */
[----:B------:R-:W-:Y:S02]  /*4a50*/  R2UR UR4, R86 ;  /* 0x00000000560472ca */ /* 0x000fe400000e0000 */
[----:B------:R-:W-:-:S02]  /*4a60*/  SEL R60, R60, 0xff800000, P0 ;  /* 0xff8000003c3c7807 */ /* 0x000fc40000000000 */
[----:B------:R-:W-:Y:S02]  /*4a70*/  SEL R61, R61, 0xff800000, P1 ;  /* 0xff8000003d3d7807 */ /* 0x000fe40000800000 */
[----:B------:R-:W-:Y:S02]  /*4a80*/  SEL R62, R62, 0xff800000, P2 ;  /* 0xff8000003e3e7807 */ /* 0x000fe40001000000 */
[----:B------:R-:W-:Y:S02]  /*4a90*/  SEL R63, R63, 0xff800000, P3 ;  /* 0xff8000003f3f7807 */ /* 0x000fe40001800000 */
[----:B------:R-:W-:Y:S02]  /*4aa0*/  SEL R64, R64, 0xff800000, P4 ;  /* 0xff80000040407807 */ /* 0x000fe40002000000 */
[----:B------:R-:W-:Y:S02]  /*4ab0*/  SEL R65, R65, 0xff800000, P5 ;  /* 0xff80000041417807 */ /* 0x000fe40002800000 */
[----:B------:R-:W-:-:S02]  /*4ac0*/  SEL R66, R66, 0xff800000, P6 ;  /* 0xff80000042427807 */ /* 0x000fc40003000000 */
[----:B------:R-:W-:Y:S02]  /*4ad0*/  R2P PR, R4.B2, 0x7f ;  /* 0x0000007f04007804 */ /* 0x000fe40000002000 */
[----:B------:R-:W-:-:S03]  /*4ae0*/  VIADDMNMX R87, R87, 0x80, RZ, !PT ;  /* 0x0000008057577846 */ /* 0x000fc600078001ff */
[----:B------:R-:W-:Y:S02]  /*4af0*/  SEL R68, R68, 0xff800000, P0 ;  /* 0xff80000044447807 */ /* 0x000fe40000000000 */
[----:B------:R-:W-:Y:S02]  /*4b00*/  SEL R69, R69, 0xff800000, P1 ;  /* 0xff80000045457807 */ /* 0x000fe40000800000 */
[----:B------:R-:W-:Y:S02]  /*4b10*/  SEL R70, R70, 0xff800000, P2 ;  /* 0xff80000046467807 */ /* 0x000fe40001000000 */
[----:B------:R-:W-:Y:S02]  /*4b20*/  SEL R71, R71, 0xff800000, P3 ;  /* 0xff80000047477807 */ /* 0x000fe40001800000 */
[----:B------:R-:W-:Y:S02]  /*4b30*/  SEL R72, R72, 0xff800000, P4 ;  /* 0xff80000048487807 */ /* 0x000fe40002000000 */
[----:B------:R-:W-:-:S02]  /*4b40*/  SEL R73, R73, 0xff800000, P5 ;  /* 0xff80000049497807 */ /* 0x000fc40002800000 */
[----:B------:R-:W-:Y:S02]  /*4b50*/  SEL R74, R74, 0xff800000, P6 ;  /* 0xff8000004a4a7807 */ /* 0x000fe40003000000 */
[----:B------:R-:W-:Y:S02]  /*4b60*/  R2P PR, R4.B3, 0x7f ;  /* 0x0000007f04007804 */ /* 0x000fe40000003000 */
[----:B------:R-:W-:Y:S02]  /*4b70*/  SHF.R.U32.HI R2, RZ, R87, R2 ;  /* 0x00000057ff027219 */ /* 0x000fe40000011602 */
[----:B------:R-:W-:Y:S02]  /*4b80*/  LOP3.LUT R87, R3, 0x50, RZ, 0xfc, !PT ;  /* 0x0000005003577812 */ /* 0x000fe400078efcff */
[----:B------:R-:W-:Y:S02]  /*4b90*/  SEL R76, R76, 0xff800000, P0 ;  /* 0xff8000004c4c7807 */ /* 0x000fe40000000000 */
[----:B------:R-:W-:-:S02]  /*4ba0*/  ISETP.NE.U32.AND P0, PT, R5, 0x1, PT ;  /* 0x000000010500780c */ /* 0x000fc40003f05070 */
[----:B------:R-:W-:Y:S02]  /*4bb0*/  SEL R77, R77, 0xff800000, P1 ;  /* 0xff8000004d4d7807 */ /* 0x000fe40000800000 */
[----:B------:R-:W-:Y:S02]  /*4bc0*/  LOP3.LUT P1, RZ, R4, 0x80, RZ, 0xc0, !PT ;  /* 0x0000008004ff7812 */ /* 0x000fe4000782c0ff */
[----:B------:R-:W-:Y:S02]  /*4bd0*/  SEL R52, R52, 0xff800000, !P0 ;  /* 0xff80000034347807 */ /* 0x000fe40004000000 */
[C---:B------:R-:W-:Y:S02]  /*4be0*/  LOP3.LUT P0, RZ, R4.reuse, 0x8000, RZ, 0xc0, !PT ;  /* 0x0000800004ff7812 */ /* 0x040fe4000780c0ff */
[----:B------:R-:W-:Y:S02]  /*4bf0*/  SEL R59, R59, 0xff800000, P1 ;  /* 0xff8000003b3b7807 */ /* 0x000fe40000800000 */
[----:B------:R-:W-:-:S02]  /*4c00*/  LOP3.LUT P1, RZ, R4, 0x800000, RZ, 0xc0, !PT ;  /* 0x0080000004ff7812 */ /* 0x000fc4000782c0ff */
[----:B------:R-:W-:Y:S02]  /*4c10*/  SEL R67, R67, 0xff800000, P0 ;  /* 0xff80000043437807 */ /* 0x000fe40000000000 */
[----:B------:R-:W-:Y:S02]  /*4c20*/  ISETP.GT.AND P0, PT, R4, -0x1, PT ;  /* 0xffffffff0400780c */ /* 0x000fe40003f04270 */
[----:B------:R-:W-:Y:S02]  /*4c30*/  SEL R75, R75, 0xff800000, P1 ;  /* 0xff8000004b4b7807 */ /* 0x000fe40000800000 */
[----:B------:R-:W-:Y:S02]  /*4c40*/  SEL R78, R78, 0xff800000, P2 ;  /* 0xff8000004e4e7807 */ /* 0x000fe40001000000 */
[----:B------:R-:W-:Y:S02]  /*4c50*/  SEL R79, R79, 0xff800000, P3 ;  /* 0xff8000004f4f7807 */ /* 0x000fe40001800000 */
[----:B------:R-:W-:-:S02]  /*4c60*/  SEL R80, R80, 0xff800000, P4 ;  /* 0xff80000050507807 */ /* 0x000fc40002000000 */
[----:B------:R-:W-:Y:S02]  /*4c70*/  SEL R81, R81, 0xff800000, P5 ;  /* 0xff80000051517807 */ /* 0x000fe40002800000 */
[----:B------:R-:W-:Y:S02]  /*4c80*/  SEL R82, R82, 0xff800000, P6 ;  /* 0xff80000052527807 */ /* 0x000fe40003000000 */
[----:B------:R-:W-:Y:S02]  /*4c90*/  R2P PR, R141, 0x7e ;  /* 0x0000007e8d007804 */ /* 0x000fe40000000000 */
[----:B------:R-:W-:Y:S02]  /*4ca0*/  SEL R83, R83, 0xff800000, !P0 ;  /* 0xff80000053537807 */ /* 0x000fe40004000000 */
[----:B------:R-:W-:Y:S02]  /*4cb0*/  LOP3.LUT R4, R141, 0x1, RZ, 0xc0, !PT ;  /* 0x000000018d047812 */ /* 0x000fe400078ec0ff */
[----:B-1----:R-:W-:-:S02]  /*4cc0*/  SEL R127, R21, 0xff800000, P1 ;  /* 0xff800000157f7807 */ /* 0x002fc40000800000 */
[----:B------:R-:W-:Y:S02]  /*4cd0*/  SEL R120, R22, 0xff800000, P2 ;  /* 0xff80000016787807 */ /* 0x000fe40001000000 */
[----:B------:R-:W-:Y:S02]  /*4ce0*/  SEL R121, R23, 0xff800000, P3 ;  /* 0xff80000017797807 */ /* 0x000fe40001800000 */
[----:B------:R-:W-:Y:S02]  /*4cf0*/  SEL R122, R24, 0xff800000, P4 ;  /* 0xff800000187a7807 */ /* 0x000fe40002000000 */
[----:B------:R-:W-:Y:S02]  /*4d00*/  SEL R123, R25, 0xff800000, P5 ;  /* 0xff800000197b7807 */ /* 0x000fe40002800000 */
        /* <DEDUP_REMOVED lines=13> */
[----:B------:R-:W-:Y:S02]  /*4de0*/  SEL R126, R20, 0xff800000, !P0 ;  /* 0xff800000147e7807 */ /* 0x000fe40004000000 */
[----:B------:R-:W-:Y:S02]  /*4df0*/  LOP3.LUT P0, RZ, R141, 0x80, RZ, 0xc0, !PT ;  /* 0x000000808dff7812 */ /* 0x000fe4000780c0ff */
[----:B------:R-:W-:-:S02]  /*4e00*/  SEL R38, R38, 0xff800000, P2 ;  /* 0xff80000026267807 */ /* 0x000fc40001000000 */
[----:B------:R-:W-:Y:S02]  /*4e10*/  SEL R131, R27, 0xff800000, P0 ;  /* 0xff8000001b837807 */ /* 0x000fe40000000000 */
[----:B------:R-:W-:Y:S02]  /*4e20*/  LOP3.LUT P0, RZ, R141, 0x8000, RZ, 0xc0, !PT ;  /* 0x000080008dff7812 */ /* 0x000fe4000780c0ff */
[----:B------:R-:W-:Y:S02]  /*4e30*/  SEL R39, R39, 0xff800000, P3 ;  /* 0xff80000027277807 */ /* 0x000fe40001800000 */
[----:B------:R-:W-:Y:S02]  /*4e40*/  SEL R135, R35, 0xff800000, P0 ;  /* 0xff80000023877807 */ /* 0x000fe40000000000 */
[----:B------:R-:W1:Y:S01]  /*4e50*/  LDTM.x32 R4, tmem[UR4] ;  /* 0x00000004000479ee */ /* 0x000e6200082c0000 */
[----:B------:R-:W-:Y:S01]  /*4e60*/  LOP3.LUT P0, RZ, R141, 0x800000, RZ, 0xc0, !PT ;  /* 0x008000008dff7812 */ /* 0x000fe2000780c0ff */
[----:B------:R-:W2:Y:S01]  /*4e70*/  LDCU UR4, c[0x0][0x600] ;  /* 0x0000c000ff0477ac */ /* 0x000ea20008000800 */
[----:B------:R-:W-:-:S02]  /*4e80*/  SEL R138, R40, 0xff800000, P4 ;  /* 0xff800000288a7807 */ /* 0x000fc40002000000 */
[----:B------:R-:W-:Y:S02]  /*4e90*/  SEL R137, R43, 0xff800000, P0 ;  /* 0xff8000002b897807 */ /* 0x000fe40000000000 */
[----:B------:R-:W-:Y:S02]  /*4ea0*/  SEL R139, R41, 0xff800000, P5 ;  /* 0xff800000298b7807 */ /* 0x000fe40002800000 */
[----:B------:R-:W-:Y:S02]  /*4eb0*/  SEL R136, R42, 0xff800000, P6 ;  /* 0xff8000002a887807 */ /* 0x000fe40003000000 */
[----:B------:R-:W-:Y:S02]  /*4ec0*/  R2P PR, R141.B3, 0x7f ;  /* 0x0000007f8d007804 */ /* 0x000fe40000003000 */
[----:B------:R-:W-:-:S03]  /*4ed0*/  FMNMX R40, R98, R99, !PT ;  /* 0x0000006362287209 */ /* 0x000fc60007800000 */
        /* <DEDUP_REMOVED lines=10> */
[----:B------:R-:W-:Y:S02]  /*4f80*/  FMNMX3 R40, R40, R92, R93, !PT ;  /* 0x0000005c28287276 */ /* 0x000fe4000780005d */
[----:B-1----:R-:W-:-:S02]  /*4f90*/  SEL R151, R5, 0xff800000, P1 ;  /* 0xff80000005977807 */ /* 0x002fc40000800000 */
[----:B------:R-:W-:Y:S02]  /*4fa0*/  SEL R148, R6, 0xff800000, P2 ;  /* 0xff80000006947807 */ /* 0x000fe40001000000 */
[----:B------:R-:W-:Y:S02]  /*4fb0*/  SEL R149, R7, 0xff800000, P3 ;  /* 0xff80000007957807 */ /* 0x000fe40001800000 */
[----:B------:R-:W-:Y:S02]  /*4fc0*/  SEL R8, R8, 0xff800000, P4 ;  /* 0xff80000008087807 */ /* 0x000fe40002000000 */
[----:B------:R-:W-:Y:S02]  /*4fd0*/  SEL R9, R9, 0xff800000, P5 ;  /* 0xff80000009097807 */ /* 0x000fe40002800000 */
[----:B------:R-:W-:Y:S02]  /*4fe0*/  SEL R10, R10, 0xff800000, P6 ;  /* 0xff8000000a0a7807 */ /* 0x000fe40003000000 */
[----:B------:R-:W-:-:S02]  /*4ff0*/  R2P PR, R2.B1, 0x7f ;  /* 0x0000007f02007804 */ /* 0x000fc40000001000 */
[----:B------:R-:W-:Y:S02]  /*5000*/  LOP3.LUT R5, R2, 0x1, RZ, 0xc0, !PT ;  /* 0x0000000102057812 */ /* 0x000fe400078ec0ff */
[----:B------:R-:W-:Y:S02]  /*5010*/  FMNMX3 R40, R40, R100, R101, !PT ;  /* 0x0000006428287276 */ /* 0x000fe40007800065 */
[----:B------:R-:W-:Y:S02]  /*5020*/  SEL R12, R12, 0xff800000, P0 ;  /* 0xff8000000c0c7807 */ /* 0x000fe40000000000 */
[----:B------:R-:W-:Y:S02]  /*5030*/  SEL R13, R13, 0xff800000, P1 ;  /* 0xff8000000d0d7807 */ /* 0x000fe40000800000 */
[----:B------:R-:W-:Y:S02]  /*5040*/  SEL R14, R14, 0xff800000, P2 ;  /* 0xff8000000e0e7807 */ /* 0x000fe40001000000 */
[----:B------:R-:W-:-:S02]  /*5050*/  SEL R15, R15, 0xff800000, P3 ;  /* 0xff8000000f0f7807 */ /* 0x000fc40001800000 */
[----:B------:R-:W-:Y:S02]  /*5060*/  SEL R152, R16, 0xff800000, P4 ;  /* 0xff80000010987807 */ /* 0x000fe40002000000 */
[----:B------:R-:W-:Y:S02]  /*5070*/  SEL R153, R17, 0xff800000, P5 ;  /* 0xff80000011997807 */ /* 0x000fe40002800000 */
[----:B------:R-:W-:Y:S02]  /*5080*/  SEL R18, R18, 0xff800000, P6 ;  /* 0xff80000012127807 */ /* 0x000fe40003000000 */
[----:B------:R-:W-:Y:S02]  /*5090*/  R2P PR, R2.B2, 0x7f ;  /* 0x0000007f02007804 */ /* 0x000fe40000002000 */
[----:B------:R-:W-:-:S03]  /*50a0*/  FMNMX3 R40, R40, R110, R111, !PT ;  /* 0x0000006e28287276 */ /* 0x000fc6000780006f */
[----:B------:R-:W-:Y:S02]  /*50b0*/  SEL R20, R20, 0xff800000, P0 ;  /* 0xff80000014147807 */ /* 0x000fe40000000000 */
[----:B------:R-:W-:Y:S02]  /*50c0*/  ISETP.NE.U32.AND P0, PT, R5, 0x1, PT ;  /* 0x000000010500780c */ /* 0x000fe40003f05070 */
[----:B------:R-:W-:Y:S02]  /*50d0*/  SEL R21, R21, 0xff800000, P1 ;  /* 0xff80000015157807 */ /* 0x000fe40000800000 */
[----:B------:R-:W-:Y:S02]  /*50e0*/  SEL R150, R4, 0xff800000, !P0 ;  /* 0xff80000004967807 */ /* 0x000fe40004000000 */
[----:B------:R-:W-:Y:S02]  /*50f0*/  LOP3.LUT P0, RZ, R2, 0x80, RZ, 0xc0, !PT ;  /* 0x0000008002ff7812 */ /* 0x000fe4000780c0ff */
[----:B------:R-:W-:-:S02]  /*5100*/  SEL R22, R22, 0xff800000, P2 ;  /* 0xff80000016167807 */ /* 0x000fc40001000000 */
[----:B------:R-:W-:Y:S02]  /*5110*/  SEL R11, R11, 0xff800000, P0 ;  /* 0xff8000000b0b7807 */ /* 0x000fe40000000000 */
[C---:B------:R-:W-:Y:S02]  /*5120*/  LOP3.LUT P0, RZ, R2.reuse, 0x8000, RZ, 0xc0, !PT ;  /* 0x0000800002ff7812 */ /* 0x040fe4000780c0ff */
[----:B------:R-:W-:Y:S02]  /*5130*/  SEL R23, R23, 0xff800000, P3 ;  /* 0xff80000017177807 */ /* 0x000fe40001800000 */
[----:B------:R-:W-:Y:S02]  /*5140*/  SEL R19, R19, 0xff800000, P0 ;  /* 0xff80000013137807 */ /* 0x000fe40000000000 */
[----:B------:R-:W-:Y:S02]  /*5150*/  LOP3.LUT P0, RZ, R2, 0x800000, RZ, 0xc0, !PT ;  /* 0x0080000002ff7812 */ /* 0x000fe4000780c0ff */
[----:B------:R-:W-:-:S02]  /*5160*/  SEL R24, R24, 0xff800000, P4 ;  /* 0xff80000018187807 */ /* 0x000fc40002000000 */
[----:B------:R-:W-:Y:S02]  /*5170*/  SEL R27, R27, 0xff800000, P0 ;  /* 0xff8000001b1b7807 */ /* 0x000fe40000000000 */
[----:B------:R-:W-:Y:S02]  /*5180*/  SEL R25, R25, 0xff800000, P5 ;  /* 0xff80000019197807 */ /* 0x000fe40002800000 */
[----:B------:R-:W-:Y:S02]  /*5190*/  SEL R26, R26, 0xff800000, P6 ;  /* 0xff8000001a1a7807 */ /* 0x000fe40003000000 */
[----:B------:R-:W-:Y:S02]  /*51a0*/  R2P PR, R2.B3, 0x7f ;  /* 0x0000007f02007804 */ /* 0x000fe40000003000 */
[----:B------:R-:W-:Y:S02]  /*51b0*/  FMNMX R4, R88, R89, !PT ;  /* 0x0000005958047209 */ /* 0x000fe40007800000 */
[----:B------:R-:W-:-:S02]  /*51c0*/  FMNMX3 R40, R40, R52, R53, !PT ;  /* 0x0000003428287276 */ /* 0x000fc40007800035 */
[----:B------:R-:W-:Y:S02]  /*51d0*/  SEL R28, R28, 0xff800000, P0 ;  /* 0xff8000001c1c7807 */ /* 0x000fe40000000000 */
[----:B------:R-:W-:Y:S02]  /*51e0*/  ISETP.GT.AND P0, PT, R2, -0x1, PT ;  /* 0xffffffff0200780c */ /* 0x000fe40003f04270 */
[----:B------:R-:W-:Y:S02]  /*51f0*/  FMNMX3 R4, R4, R94, R95, !PT ;  /* 0x0000005e04047276 */ /* 0x000fe4000780005f */
[----:B------:R-:W-:Y:S02]  /*5200*/  SEL R5, R35, 0xff800000, !P0 ;  /* 0xff80000023057807 */ /* 0x000fe40004000000 */
[----:B------:R-:W-:Y:S02]  /*5210*/  FMNMX R35, R90, R91, !PT ;  /* 0x0000005b5a237209 */ /* 0x000fe40007800000 */
[----:B------:R-:W-:-:S02]  /*5220*/  FMNMX R2, R102, R103, !PT ;  /* 0x0000006766027209 */ /* 0x000fc40007800000 */
[----:B------:R-:W-:Y:S02]  /*5230*/  FMNMX3 R4, R4, R104, R105, !PT ;  /* 0x0000006804047276 */ /* 0x000fe40007800069 */
[----:B------:R-:W-:Y:S02]  /*5240*/  FMNMX3 R35, R35, R96, R97, !PT ;  /* 0x0000006023237276 */ /* 0x000fe40007800061 */
[----:B------:R-:W-:Y:S02]  /*5250*/  FMNMX3 R2, R2, R108, R109, !PT ;  /* 0x0000006c02027276 */ /* 0x000fe4000780006d */
[----:B------:R-:W-:Y:S02]  /*5260*/  FMNMX3 R4, R4, R114, R115, !PT ;  /* 0x0000007204047276 */ /* 0x000fe40007800073 */
[----:B------:R-:W-:Y:S02]  /*5270*/  FMNMX3 R35, R35, R106, R107, !PT ;  /* 0x0000006a23237276 */ /* 0x000fe4000780006b */
[----:B------:R-:W-:-:S02]  /*5280*/  FMNMX3 R2, R2, R112, R113, !PT ;  /* 0x0000007002027276 */ /* 0x000fc40007800071 */
        /* <DEDUP_REMOVED lines=40> */
[----:B------:R-:W-:Y:S02]  /*5510*/  SEL R16, R30, 0xff800000, P2 ;  /* 0xff8000001e107807 */ /* 0x000fe40001000000 */
[----:B------:R-:W-:-:S02]  /*5520*/  SEL R17, R31, 0xff800000, P3 ;  /* 0xff8000001f117807 */ /* 0x000fc40001800000 */
[----:B------:R-:W-:Y:S02]  /*5530*/  FMNMX3 R35, R35, R152, R153, !PT ;  /* 0x0000009823237276 */ /* 0x000fe40007800099 */
[----:B------:R-:W-:Y:S02]  /*5540*/  FMNMX3 R2, R2, R18, R19, !PT ;  /* 0x0000001202027276 */ /* 0x000fe40007800013 */
[----:B------:R-:W-:Y:S02]  /*5550*/  FMNMX3 R40, R40, R20, R21, !PT ;  /* 0x0000001428287276 */ /* 0x000fe40007800015 */
[----:B------:R-:W-:Y:S02]  /*5560*/  SEL R29, R29, 0xff800000, P1 ;  /* 0xff8000001d1d7807 */ /* 0x000fe40000800000 */
[----:B------:R-:W-:Y:S02]  /*5570*/  FMNMX3 R31, R4, R16, R17, !PT ;  /* 0x00000010041f7276 */ /* 0x000fe40007800011 */
[----:B------:R-:W-:-:S02]  /*5580*/  SEL R6, R32, 0xff800000, P4 ;  /* 0xff80000020067807 */ /* 0x000fc40002000000 */
[----:B------:R-:W-:Y:S02]  /*5590*/  SEL R7, R33, 0xff800000, P5 ;  /* 0xff80000021077807 */ /* 0x000fe40002800000 */
[----:B------:R-:W-:Y:S02]  /*55a0*/  FMNMX3 R40, R40, R28, R29, !PT ;  /* 0x0000001c28287276 */ /* 0x000fe4000780001d */
[----:B------:R-:W-:Y:S02]  /*55b0*/  SEL R4, R34, 0xff800000, P6 ;  /* 0xff80000022047807 */ /* 0x000fe40003000000 */
[----:B------:R-:W-:Y:S02]  /*55c0*/  FMNMX3 R35, R35, R24, R25, !PT ;  /* 0x0000001823237276 */ /* 0x000fe40007800019 */
[----:B------:R-:W-:Y:S02]  /*55d0*/  FMNMX3 R2, R2, R26, R27, !PT ;  /* 0x0000001a02027276 */ /* 0x000fe4000780001b */
[----:B------:R-:W-:-:S02]  /*55e0*/  FMNMX R31, R40, R31, !PT ;  /* 0x0000001f281f7209 */ /* 0x000fc40007800000 */
[----:B------:R-:W-:Y:S02]  /*55f0*/  FMNMX3 R30, R35, R6, R7, !PT ;  /* 0x00000006231e7276 */ /* 0x000fe40007800007 */
[----:B------:R-:W-:-:S04]  /*5600*/  FMNMX3 R2, R2, R4, R5, !PT ;  /* 0x0000000402027276 */ /* 0x000fc80007800005 */
[----:B------:R-:W-:-:S04]  /*5610*/  FMNMX3 R155, R31, R30, R2, !PT ;  /* 0x0000001e1f9b7276 */ /* 0x000fc80007800002 */
[----:B------:R-:W-:-:S04]  /*5620*/  FSETP.NEU.AND P0, PT, R155, -INF , PT ;  /* 0xff8000009b00780b */ /* 0x000fc80003f0d000 */
[----:B------:R-:W-:Y:S02]  /*5630*/  FSEL R2, R155, RZ, P0 ;  /* 0x000000ff9b027208 */ /* 0x000fe40000000000 */
[----:B------:R-:W-:-:S03]  /*5640*/  ELECT P0, URZ, PT ;  /* 0x0000000000ff782f */ /* 0x000fc60003800000 */
[----:B--2---:R-:W-:-:S04]  /*5650*/  FFMA R2, -R2, UR4, RZ ;  /* 0x0000000402027c23 */ /* 0x004fc800080001ff */
[--C-:B------:R-:W-:Y:S02]  /*5660*/  FFMA2 R42, R88.F32x2.HI_LO, UR4.F32, R2.reuse.F32 ;  /* 0x00000004582a7c49 */ /* 0x100fe40009200002 */
[--C-:B------:R-:W-:Y:S02]  /*5670*/  FFMA2 R48, R92.F32x2.HI_LO, UR4.F32, R2.reuse.F32 ;  /* 0x000000045c307c49 */ /* 0x100fe40009200002 */
[--C-:B------:R-:W-:Y:S02]  /*5680*/  FFMA2 R50, R94.F32x2.HI_LO, UR4.F32, R2.reuse.F32 ;  /* 0x000000045e327c49 */ /* 0x100fe40009200002 */
[--C-:B------:R-:W-:Y:S01]  /*5690*/  FFMA2 R88, R96.F32x2.HI_LO, UR4.F32, R2.reuse.F32 ;  /* 0x0000000460587c49 */ /* 0x100fe20009200002 */
[----:B------:R-:W-:Y:S01]  /*56a0*/  MUFU.EX2 R42, R42 ;  /* 0x0000002a002a7308 */ /* 0x000fe20000000800 */
[--C-:B------:R-:W-:Y:S02]  /*56b0*/  FFMA2 R40, R98.F32x2.HI_LO, UR4.F32, R2.reuse.F32 ;  /* 0x0000000462287c49 */ /* 0x100fe40009200002 */
[----:B------:R-:W-:-:S02]  /*56c0*/  FFMA2 R44, R90.F32x2.HI_LO, UR4.F32, R2.F32 ;  /* 0x000000045a2c7c49 */ /* 0x000fc40009200002 */
[--C-:B------:R-:W-:Y:S02]  /*56d0*/  FFMA2 R46, R102.F32x2.HI_LO, UR4.F32, R2.reuse.F32 ;  /* 0x00000004662e7c49 */ /* 0x100fe40009200002 */
[--C-:B------:R-:W-:Y:S01]  /*56e0*/  FFMA2 R92, R100.F32x2.HI_LO, UR4.F32, R2.reuse.F32 ;  /* 0x00000004645c7c49 */ /* 0x100fe20009200002 */
[----:B------:R-:W-:Y:S01]  /*56f0*/  MUFU.EX2 R40, R40 ;  /* 0x0000002800287308 */ /* 0x000fe20000000800 */
[--C-:B------:R-:W-:Y:S02]  /*5700*/  FFMA2 R94, R104.F32x2.HI_LO, UR4.F32, R2.reuse.F32 ;  /* 0x00000004685e7c49 */ /* 0x100fe40009200002 */
[--C-:B------:R-:W-:Y:S02]  /*5710*/  FFMA2 R96, R106.F32x2.HI_LO, UR4.F32, R2.reuse.F32 ;  /* 0x000000046a607c49 */ /* 0x100fe40009200002 */
[--C-:B------:R-:W-:Y:S02]  /*5720*/  FFMA2 R90, R108.F32x2.HI_LO, UR4.F32, R2.reuse.F32 ;  /* 0x000000046c5a7c49 */ /* 0x100fe40009200002 */
[--C-:B------:R-:W-:Y:S01]  /*5730*/  FFMA2 R98, R112.F32x2.HI_LO, UR4.F32, R2.reuse.F32 ;  /* 0x0000000470627c49 */ /* 0x100fe20009200002 */
[----:B------:R-:W1:Y:S01]  /*5740*/  MUFU.EX2 R41, R41 ;  /* 0x0000002900297308 */ /* 0x000e620000000800 */
[----:B------:R-:W-:-:S02]  /*5750*/  FFMA2 R100, R110.F32x2.HI_LO, UR4.F32, R2.F32 ;  /* 0x000000046e647c49 */ /* 0x000fc40009200002 */
[--C-:B------:R-:W-:Y:S02]  /*5760*/  FFMA2 R102, R114.F32x2.HI_LO, UR4.F32, R2.reuse.F32 ;  /* 0x0000000472667c49 */ /* 0x100fe40009200002 */
[--C-:B------:R-:W-:Y:S02]  /*5770*/  FFMA2 R104, R116.F32x2.HI_LO, UR4.F32, R2.reuse.F32 ;  /* 0x0000000474687c49 */ /* 0x100fe40009200002 */
[--C-:B------:R-:W-:Y:S01]  /*5780*/  FFMA2 R106, R118.F32x2.HI_LO, UR4.F32, R2.reuse.F32 ;  /* 0x00000004766a7c49 */ /* 0x100fe20009200002 */
[----:B------:R-:W2:Y:S01]  /*5790*/  MUFU.EX2 R43, R43 ;  /* 0x0000002b002b7308 */ /* 0x000ea20000000800 */
[--C-:B------:R-:W-:Y:S02]  /*57a0*/  FFMA2 R52, R52.F32x2.HI_LO, UR4.F32, R2.reuse.F32 ;  /* 0x0000000434347c49 */ /* 0x100fe40009200002 */
[--C-:B------:R-:W-:Y:S02]  /*57b0*/  FFMA2 R54, R54.F32x2.HI_LO, UR4.F32, R2.reuse.F32 ;  /* 0x0000000436367c49 */ /* 0x100fe40009200002 */
[----:B------:R-:W-:-:S02]  /*57c0*/  FFMA2 R56, R56.F32x2.HI_LO, UR4.F32, R2.F32 ;  /* 0x0000000438387c49 */ /* 0x000fc40009200002 */
[--C-:B------:R-:W-:Y:S01]  /*57d0*/  FFMA2 R58, R58.F32x2.HI_LO, UR4.F32, R2.reuse.F32 ;  /* 0x000000043a3a7c49 */ /* 0x100fe20009200002 */
[----:B------:R-:W-:Y:S01]  /*57e0*/  MUFU.EX2 R44, R44 ;  /* 0x0000002c002c7308 */ /* 0x000fe20000000800 */
[--C-:B------:R-:W-:Y:S02]  /*57f0*/  FFMA2 R60, R60.F32x2.HI_LO, UR4.F32, R2.reuse.F32 ;  /* 0x000000043c3c7c49 */ /* 0x100fe40009200002 */
[--C-:B------:R-:W-:Y:S02]  /*5800*/  FFMA2 R62, R62.F32x2.HI_LO, UR4.F32, R2.reuse.F32 ;  /* 0x000000043e3e7c49 */ /* 0x100fe40009200002 */
[--C-:B------:R-:W-:Y:S02]  /*5810*/  FFMA2 R64, R64.F32x2.HI_LO, UR4.F32, R2.reuse.F32 ;  /* 0x0000000440407c49 */ /* 0x100fe40009200002 */
[--C-:B------:R-:W-:Y:S01]  /*5820*/  FFMA2 R66, R66.F32x2.HI_LO, UR4.F32, R2.reuse.F32 ;  /* 0x0000000442427c49 */ /* 0x100fe20009200002 */
[----:B------:R-:W3:Y:S01]  /*5830*/  MUFU.EX2 R45, R45 ;  /* 0x0000002d002d7308 */ /* 0x000ee20000000800 */
[----:B------:R-:W-:-:S02]  /*5840*/  FFMA2 R68, R68.F32x2.HI_LO, UR4.F32, R2.F32 ;  /* 0x0000000444447c49 */ /* 0x000fc40009200002 */
[--C-:B------:R-:W-:Y:S02]  /*5850*/  FFMA2 R70, R70.F32x2.HI_LO, UR4.F32, R2.reuse.F32 ;  /* 0x0000000446467c49 */ /* 0x100fe40009200002 */
[--C-:B------:R-:W-:Y:S02]  /*5860*/  FFMA2 R72, R72.F32x2.HI_LO, UR4.F32, R2.reuse.F32 ;  /* 0x0000000448487c49 */ /* 0x100fe40009200002 */
[--C-:B------:R-:W-:Y:S01]  /*5870*/  FFMA2 R74, R74.F32x2.HI_LO, UR4.F32, R2.reuse.F32 ;  /* 0x000000044a4a7c49 */ /* 0x100fe20009200002 */
[----:B------:R-:W-:Y:S01]  /*5880*/  MUFU.EX2 R46, R46 ;  /* 0x0000002e002e7308 */ /* 0x000fe20000000800 */
[--C-:B------:R-:W-:Y:S02]  /*5890*/  FFMA2 R76, R76.F32x2.HI_LO, UR4.F32, R2.reuse.F32 ;  /* 0x000000044c4c7c49 */ /* 0x100fe40009200002 */
[--C-:B------:R-:W-:Y:S02]  /*58a0*/  FFMA2 R78, R78.F32x2.HI_LO, UR4.F32, R2.reuse.F32 ;  /* 0x000000044e4e7c49 */ /* 0x100fe40009200002 */
[----:B------:R-:W-:-:S02]  /*58b0*/  FFMA2 R80, R80.F32x2.HI_LO, UR4.F32, R2.F32 ;  /* 0x0000000450507c49 */ /* 0x000fc40009200002 */
[--C-:B------:R-:W-:Y:S01]  /*58c0*/  FFMA2 R82, R82.F32x2.HI_LO, UR4.F32, R2.reuse.F32 ;  /* 0x0000000452527c49 */ /* 0x100fe20009200002 */
[----:B------:R-:W4:Y:S01]  /*58d0*/  MUFU.EX2 R47, R47 ;  /* 0x0000002f002f7308 */ /* 0x000f220000000800 */
[--C-:B------:R-:W-:Y:S02]  /*58e0*/  FFMA2 R112, R122.F32x2.HI_LO, UR4.F32, R2.reuse.F32 ;  /* 0x000000047a707c49 */ /* 0x100fe40009200002 */
[--C-:B------:R-:W-:Y:S02]  /*58f0*/  FFMA2 R122, R134.F32x2.HI_LO, UR4.F32, R2.reuse.F32 ;  /* 0x00000004867a7c49 */ /* 0x100fe40009200002 */
[--C-:B------:R-:W-:Y:S02]  /*5900*/  FFMA2 R114, R130.F32x2.HI_LO, UR4.F32, R2.reuse.F32 ;  /* 0x0000000482727c49 */ /* 0x100fe40009200002 */
[--C-:B------:R-:W-:Y:S01]  /*5910*/  FFMA2 R118, R128.F32x2.HI_LO, UR4.F32, R2.reuse.F32 ;  /* 0x0000000480767c49 */ /* 0x100fe20009200002 */
[----:B------:R-:W-:Y:S01]  /*5920*/  MUFU.EX2 R48, R48 ;  /* 0x0000003000307308 */ /* 0x000fe20000000800 */
[----:B------:R-:W-:-:S02]  /*5930*/  FFMA2 R134, R142.F32x2.HI_LO, UR4.F32, R2.F32 ;  /* 0x000000048e867c49 */ /* 0x000fc40009200002 */
[--C-:B------:R-:W-:Y:S02]  /*5940*/  FFMA2 R128, R138.F32x2.HI_LO, UR4.F32, R2.reuse.F32 ;  /* 0x000000048a807c49 */ /* 0x100fe40009200002 */
[--C-:B------:R-:W-:Y:S02]  /*5950*/  FFMA2 R130, R136.F32x2.HI_LO, UR4.F32, R2.reuse.F32 ;  /* 0x0000000488827c49 */ /* 0x100fe40009200002 */
[--C-:B------:R-:W-:Y:S01]  /*5960*/  FFMA2 R142, R148.F32x2.HI_LO, UR4.F32, R2.reuse.F32 ;  /* 0x00000004948e7c49 */ /* 0x100fe20009200002 */
[----:B------:R-:W5:Y:S01]  /*5970*/  MUFU.EX2 R49, R49 ;  /* 0x0000003100317308 */ /* 0x000f620000000800 */
[--C-:B------:R-:W-:Y:S02]  /*5980*/  FFMA2 R136, R144.F32x2.HI_LO, UR4.F32, R2.reuse.F32 ;  /* 0x0000000490887c49 */ /* 0x100fe40009200002 */
[--C-:B------:R-:W-:Y:S02]  /*5990*/  FFMA2 R138, R146.F32x2.HI_LO, UR4.F32, R2.reuse.F32 ;  /* 0x00000004928a7c49 */ /* 0x100fe40009200002 */
[----:B------:R-:W-:-:S02]  /*59a0*/  FFMA2 R148, R12.F32x2.HI_LO, UR4.F32, R2.F32 ;  /* 0x000000040c947c49 */ /* 0x000fc40009200002 */
[----:B------:R-:W-:Y:S02]  /*59b0*/  IMAD.U32 R12, RZ, RZ, UR13 ;  /* 0x0000000dff0c7e24 */ /* 0x000fe4000f8e00ff */
[--C-:B------:R-:W-:Y:S01]  /*59c0*/  FFMA2 R108, R126.F32x2.HI_LO, UR4.F32, R2.reuse.F32 ;  /* 0x000000047e6c7c49 */ /* 0x100fe20009200002 */
[----:B------:R-:W-:Y:S01]  /*59d0*/  MUFU.EX2 R50, R50 ;  /* 0x0000003200327308 */ /* 0x000fe20000000800 */
[--C-:B------:R-:W-:Y:S02]  /*59e0*/  FFMA2 R116, R124.F32x2.HI_LO, UR4.F32, R2.reuse.F32 ;  /* 0x000000047c747c49 */ /* 0x100fe40009200002 */
[--C-:B------:R-:W-:Y:S02]  /*59f0*/  FFMA2 R144, R8.F32x2.HI_LO, UR4.F32, R2.reuse.F32 ;  /* 0x0000000408907c49 */ /* 0x100fe40009200002 */
[--C-:B------:R-:W-:Y:S02]  /*5a00*/  FFMA2 R146, R10.F32x2.HI_LO, UR4.F32, R2.reuse.F32 ;  /* 0x000000040a927c49 */ /* 0x100fe40009200002 */
[--C-:B------:R-:W-:Y:S01]  /*5a10*/  FFMA2 R124, R36.F32x2.HI_LO, UR4.F32, R2.reuse.F32 ;  /* 0x00000004247c7c49 */ /* 0x100fe20009200002 */
[----:B------:R-:W5:Y:S01]  /*5a20*/  MUFU.EX2 R51, R51 ;  /* 0x0000003300337308 */ /* 0x000f620000000800 */
[----:B------:R-:W-:-:S02]  /*5a30*/  FFMA2 R126, R38.F32x2.HI_LO, UR4.F32, R2.F32 ;  /* 0x00000004267e7c49 */ /* 0x000fc40009200002 */
[--C-:B------:R-:W-:Y:S01]  /*5a40*/  FFMA2 R162, R24.F32x2.HI_LO, UR4.F32, R2.reuse.F32 ;  /* 0x0000000418a27c49 */ /* 0x100fe20009200002 */
[----:B-1----:R-:W-:Y:S01]  /*5a50*/  F2FP.BF16.F32.PACK_AB R24, R41, R40 ;  /* 0x000000282918723e */ /* 0x002fe200000010ff */
[--C-:B------:R-:W-:Y:S01]  /*5a60*/  FFMA2 R10, R26.F32x2.HI_LO, UR4.F32, R2.reuse.F32 ;  /* 0x000000041a0a7c49 */ /* 0x100fe20009200002 */
[----:B--2---:R-:W-:Y:S01]  /*5a70*/  F2FP.BF16.F32.PACK_AB R25, R43, R42 ;  /* 0x0000002a2b19723e */ /* 0x004fe200000010ff */
[--C-:B------:R-:W-:Y:S01]  /*5a80*/  FFMA2 R8, R28.F32x2.HI_LO, UR4.F32, R2.reuse.F32 ;  /* 0x000000041c087c49 */ /* 0x100fe20009200002 */
[----:B------:R-:W-:Y:S01]  /*5a90*/  MUFU.EX2 R88, R88 ;  /* 0x0000005800587308 */ /* 0x000fe20000000800 */
[----:B---3--:R-:W-:Y:S01]  /*5aa0*/  F2FP.BF16.F32.PACK_AB R26, R45, R44 ;  /* 0x0000002c2d1a723e */ /* 0x008fe200000010ff */
[--C-:B------:R-:W-:Y:S01]  /*5ab0*/  FFMA2 R110, R120.F32x2.HI_LO, UR4.F32, R2.reuse.F32 ;  /* 0x00000004786e7c49 */ /* 0x100fe20009200002 */
[----:B----4-:R-:W-:Y:S01]  /*5ac0*/  F2FP.BF16.F32.PACK_AB R27, R47, R46 ;  /* 0x0000002e2f1b723e */ /* 0x010fe200000010ff */
[--C-:B------:R-:W-:Y:S01]  /*5ad0*/  FFMA2 R120, R132.F32x2.HI_LO, UR4.F32, R2.reuse.F32 ;  /* 0x0000000484787c49 */ /* 0x100fe20009200002 */
[----:B-----5:R-:W-:Y:S01]  /*5ae0*/  F2FP.BF16.F32.PACK_AB R28, R49, R48 ;  /* 0x00000030311c723e */ /* 0x020fe200000010ff */
[----:B------:R-:W-:-:S02]  /*5af0*/  FFMA2 R132, R140.F32x2.HI_LO, UR4.F32, R2.F32 ;  /* 0x000000048c847c49 */ /* 0x000fc40009200002 */
[----:B------:R-:W1:Y:S01]  /*5b00*/  MUFU.EX2 R89, R89 ;  /* 0x0000005900597308 */ /* 0x000e620000000800 */
[----:B------:R-:W-:Y:S01]  /*5b10*/  F2FP.BF16.F32.PACK_AB R29, R51, R50 ;  /* 0x00000032331d723e */ /* 0x000fe200000010ff */
[--C-:B------:R-:W-:Y:S02]  /*5b20*/  FFMA2 R140, R150.F32x2.HI_LO, UR4.F32, R2.reuse.F32 ;  /* 0x00000004968c7c49 */ /* 0x100fe40009200002 */
[--C-:B------:R-:W-:Y:S02]  /*5b30*/  FFMA2 R150, R14.F32x2.HI_LO, UR4.F32, R2.reuse.F32 ;  /* 0x000000040e967c49 */ /* 0x100fe40009200002 */
[--C-:B------:R-:W-:Y:S02]  /*5b40*/  FFMA2 R156, R18.F32x2.HI_LO, UR4.F32, R2.reuse.F32 ;  /* 0x00000004129c7c49 */ /* 0x100fe40009200002 */
[----:B------:R-:W-:Y:S01]  /*5b50*/  MUFU.EX2 R90, R90 ;  /* 0x0000005a005a7308 */ /* 0x000fe20000000800 */
[--C-:B------:R-:W-:Y:S02]  /*5b60*/  FFMA2 R158, R20.F32x2.HI_LO, UR4.F32, R2.reuse.F32 ;  /* 0x00000004149e7c49 */ /* 0x100fe40009200002 */
[----:B------:R-:W-:-:S02]  /*5b70*/  FFMA2 R160, R22.F32x2.HI_LO, UR4.F32, R2.F32 ;  /* 0x0000000416a07c49 */ /* 0x000fc40009200002 */
[--C-:B------:R-:W-:Y:S02]  /*5b80*/  FFMA2 R14, R16.F32x2.HI_LO, UR4.F32, R2.reuse.F32 ;  /* 0x00000004100e7c49 */ /* 0x100fe40009200002 */
[----:B------:R-:W-:Y:S01]  /*5b90*/  FFMA2 R152, R152.F32x2.HI_LO, UR4.F32, R2.F32 ;  /* 0x0000000498987c49 */ /* 0x000fe20009200002 */
[----:B------:R-:W2:Y:S01]  /*5ba0*/  MUFU.EX2 R91, R91 ;  /* 0x0000005b005b7308 */ /* 0x000ea20000000800 */
[----:B-1----:R-:W-:Y:S01]  /*5bb0*/  F2FP.BF16.F32.PACK_AB R30, R89, R88 ;  /* 0x00000058591e723e */ /* 0x002fe200000010ff */
[----:B------:R-:W-:Y:S02]  /*5bc0*/  FADD2 R40, R40.F32x2.HI_LO, R48.F32x2.HI_LO ;  /* 0x000000302828724b */ /* 0x000fe40000000000 */
[----:B------:R-:W-:Y:S02]  /*5bd0*/  FADD2 R42, R42.F32x2.HI_LO, R50.F32x2.HI_LO ;  /* 0x000000322a2a724b */ /* 0x000fe40000000000 */
[----:B------:R-:W-:Y:S02]  /*5be0*/  FADD2 R44, R44.F32x2.HI_LO, R88.F32x2.HI_LO ;  /* 0x000000582c2c724b */ /* 0x000fe40000000000 */
[----:B------:R-:W-:Y:S08]  /*5bf0*/  MUFU.EX2 R92, R92 ;  /* 0x0000005c005c7308 */ /* 0x000ff00000000800 */
[----:B------:R-:W1:Y:S01]  /*5c00*/  MUFU.EX2 R93, R93 ;  /* 0x0000005d005d7308 */ /* 0x000e620000000800 */
[----:B--2---:R-:W-:Y:S01]  /*5c10*/  F2FP.BF16.F32.PACK_AB R31, R91, R90 ;  /* 0x0000005a5b1f723e */ /* 0x004fe200000010ff */
[----:B------:R-:W-:-:S06]  /*5c20*/  FADD2 R46, R46.F32x2.HI_LO, R90.F32x2.HI_LO ;  /* 0x0000005a2e2e724b */ /* 0x000fcc0000000000 */
[----:B------:R-:W-:Y:S08]  /*5c30*/  MUFU.EX2 R94, R94 ;  /* 0x0000005e005e7308 */ /* 0x000ff00000000800 */
[----:B------:R-:W2:Y:S01]  /*5c40*/  MUFU.EX2 R95, R95 ;  /* 0x0000005f005f7308 */ /* 0x000ea20000000800 */
[----:B-1----:R-:W-:Y:S01]  /*5c50*/  F2FP.BF16.F32.PACK_AB R32, R93, R92 ;  /* 0x0000005c5d20723e */ /* 0x002fe200000010ff */
[----:B------:R-:W-:-:S06]  /*5c60*/  FADD2 R40, R40.F32x2.HI_LO, R92.F32x2.HI_LO ;  /* 0x0000005c2828724b */ /* 0x000fcc0000000000 */
        /* <DEDUP_REMOVED lines=27> */
[----:B------:R2:W-:Y:S06]  /*5e20*/  BAR.ARV R12, 0x40 ;  /* 0x0001000c0000751d */ /* 0x0005ec0000002000 */
[----:B------:R-:W-:Y:S01]  /*5e30*/  MUFU.EX2 R54, R54 ;  /* 0x0000003600367308 */ /* 0x000fe20000000800 */
[----:B------:R-:W-:Y:S01]  /*5e40*/  FADD2 R46, R46.F32x2.HI_LO, R106.F32x2.HI_LO ;  /* 0x0000006a2e2e724b */ /* 0x000fe20000000000 */
[----:B------:R3:W-:Y:S01]  /*5e50*/  STTM.x16 tmem[UR5], R24 ;  /* 0x00000018000079ed */ /* 0x0007e20008240005 */
[----:B------:R-:W-:-:S05]  /*5e60*/  R2UR UR5, R87 ;  /* 0x00000000570572ca */ /* 0x000fca00000e0000 */
[----:B------:R-:W4:Y:S01]  /*5e70*/  MUFU.EX2 R55, R55 ;  /* 0x0000003700377308 */ /* 0x000f220000000800 */
[----:B-1----:R-:W-:Y:S01]  /*5e80*/  F2FP.BF16.F32.PACK_AB R16, R53, R52 ;  /* 0x000000343510723e */ /* 0x002fe200000010ff */
[----:B------:R-:W-:-:S06]  /*5e90*/  FADD2 R40, R40.F32x2.HI_LO, R52.F32x2.HI_LO ;  /* 0x000000342828724b */ /* 0x000fcc0000000000 */
[----:B------:R-:W-:Y:S08]  /*5ea0*/  MUFU.EX2 R56, R56 ;  /* 0x0000003800387308 */ /* 0x000ff00000000800 */
[----:B------:R-:W1:Y:S01]  /*5eb0*/  MUFU.EX2 R57, R57 ;  /* 0x0000003900397308 */ /* 0x000e620000000800 */
[----:B----4-:R-:W-:Y:S01]  /*5ec0*/  F2FP.BF16.F32.PACK_AB R17, R55, R54 ;  /* 0x000000363711723e */ /* 0x010fe200000010ff */
[----:B------:R-:W-:-:S06]  /*5ed0*/  FADD2 R42, R42.F32x2.HI_LO, R54.F32x2.HI_LO ;  /* 0x000000362a2a724b */ /* 0x000fcc0000000000 */
[----:B------:R-:W-:Y:S08]  /*5ee0*/  MUFU.EX2 R58, R58 ;  /* 0x0000003a003a7308 */ /* 0x000ff00000000800 */
[----:B------:R-:W4:Y:S01]  /*5ef0*/  MUFU.EX2 R59, R59 ;  /* 0x0000003b003b7308 */ /* 0x000f220000000800 */
[----:B-1----:R-:W-:Y:S01]  /*5f00*/  F2FP.BF16.F32.PACK_AB R18, R57, R56 ;  /* 0x000000383912723e */ /* 0x002fe200000010ff */
[----:B------:R-:W-:-:S06]  /*5f10*/  FADD2 R44, R44.F32x2.HI_LO, R56.F32x2.HI_LO ;  /* 0x000000382c2c724b */ /* 0x000fcc0000000000 */
[----:B------:R-:W-:Y:S01]  /*5f20*/  MUFU.EX2 R60, R60 ;  /* 0x0000003c003c7308 */ /* 0x000fe20000000800 */
[----:B---3--:R-:W-:-:S07]  /*5f30*/  FFMA2 R34, R6.F32x2.HI_LO, UR4.F32, R2.F32 ;  /* 0x0000000406227c49 */ /* 0x008fce0009200002 */
[----:B------:R-:W1:Y:S01]  /*5f40*/  MUFU.EX2 R61, R61 ;  /* 0x0000003d003d7308 */ /* 0x000e620000000800 */
[----:B----4-:R-:W-:Y:S01]  /*5f50*/  F2FP.BF16.F32.PACK_AB R19, R59, R58 ;  /* 0x0000003a3b13723e */ /* 0x010fe200000010ff */
[----:B------:R-:W-:-:S06]  /*5f60*/  FADD2 R46, R46.F32x2.HI_LO, R58.F32x2.HI_LO ;  /* 0x0000003a2e2e724b */ /* 0x000fcc0000000000 */
[----:B------:R-:W-:Y:S08]  /*5f70*/  MUFU.EX2 R62, R62 ;  /* 0x0000003e003e7308 */ /* 0x000ff00000000800 */
[----:B------:R-:W3:Y:S01]  /*5f80*/  MUFU.EX2 R63, R63 ;  /* 0x0000003f003f7308 */ /* 0x000ee20000000800 */
[----:B-1----:R-:W-:Y:S01]  /*5f90*/  F2FP.BF16.F32.PACK_AB R20, R61, R60 ;  /* 0x0000003c3d14723e */ /* 0x002fe200000010ff */
[----:B------:R-:W-:-:S06]  /*5fa0*/  FADD2 R40, R40.F32x2.HI_LO, R60.F32x2.HI_LO ;  /* 0x0000003c2828724b */ /* 0x000fcc0000000000 */
[----:B------:R-:W-:Y:S08]  /*5fb0*/  MUFU.EX2 R64, R64 ;  /* 0x0000004000407308 */ /* 0x000ff00000000800 */
[----:B------:R-:W1:Y:S01]  /*5fc0*/  MUFU.EX2 R65, R65 ;  /* 0x0000004100417308 */ /* 0x000e620000000800 */
[----:B---3--:R-:W-:Y:S01]  /*5fd0*/  F2FP.BF16.F32.PACK_AB R21, R63, R62 ;  /* 0x0000003e3f15723e */ /* 0x008fe200000010ff */
        /* <DEDUP_REMOVED lines=40> */
[----:B------:R-:W-:-:S03]  /*6260*/  FADD2 R46, R46.F32x2.HI_LO, R82.F32x2.HI_LO ;  /* 0x000000522e2e724b */ /* 0x000fc60000000000 */
[----:B------:R3:W-:Y:S01]  /*6270*/  STTM.x16 tmem[UR5], R16 ;  /* 0x00000010000079ed */ /* 0x0007e20008240005 */
[----:B------:R-:W-:Y:S02]  /*6280*/  R2UR UR5, R86 ;  /* 0x00000000560572ca */ /* 0x000fe400000e0000 */
[----:B------:R-:W-:Y:S08]  /*6290*/  MUFU.EX2 R110, R110 ;  /* 0x0000006e006e7308 */ /* 0x000ff00000000800 */
[----:B------:R-:W4:Y:S01]  /*62a0*/  MUFU.EX2 R111, R111 ;  /* 0x0000006f006f7308 */ /* 0x000f220000000800 */
[----:B-1----:R-:W-:-:S07]  /*62b0*/  FADD2 R40, R40.F32x2.HI_LO, R108.F32x2.HI_LO ;  /* 0x0000006c2828724b */ /* 0x002fce0000000000 */
[----:B------:R-:W-:Y:S08]  /*62c0*/  MUFU.EX2 R112, R112 ;  /* 0x0000007000707308 */ /* 0x000ff00000000800 */
[----:B------:R-:W1:Y:S01]  /*62d0*/  MUFU.EX2 R113, R113 ;  /* 0x0000007100717308 */ /* 0x000e620000000800 */
[----:B----4-:R-:W-:-:S07]  /*62e0*/  FADD2 R42, R42.F32x2.HI_LO, R110.F32x2.HI_LO ;  /* 0x0000006e2a2a724b */ /* 0x010fce0000000000 */
[----:B------:R-:W-:Y:S08]  /*62f0*/  MUFU.EX2 R114, R114 ;  /* 0x0000007200727308 */ /* 0x000ff00000000800 */
[----:B------:R-:W4:Y:S01]  /*6300*/  MUFU.EX2 R115, R115 ;  /* 0x0000007300737308 */ /* 0x000f220000000800 */
[----:B-1----:R-:W-:-:S07]  /*6310*/  FADD2 R44, R44.F32x2.HI_LO, R112.F32x2.HI_LO ;  /* 0x000000702c2c724b */ /* 0x002fce0000000000 */
[----:B------:R-:W-:Y:S01]  /*6320*/  MUFU.EX2 R116, R116 ;  /* 0x0000007400747308 */ /* 0x000fe20000000800 */
[----:B---3--:R-:W-:Y:S01]  /*6330*/  FFMA2 R24, R4.F32x2.HI_LO, UR4.F32, R2.F32 ;  /* 0x0000000404187c49 */ /* 0x008fe20009200002 */
[----:B------:R-:W-:Y:S01]  /*6340*/  R2UR UR4, R164 ;  /* 0x00000000a40472ca */ /* 0x000fe200000e0000 */
[----:B------:R-:W-:-:S05]  /*6350*/  IMAD.MOV.U32 R2, RZ, RZ, 0x1 ;  /* 0x00000001ff027424 */ /* 0x000fca00078e00ff */
[----:B------:R-:W2:Y:S01]  /*6360*/  MUFU.EX2 R117, R117 ;  /* 0x0000007500757308 */ /* 0x000ea20000000800 */
[----:B----4-:R-:W-:-:S07]  /*6370*/  FADD2 R46, R46.F32x2.HI_LO, R114.F32x2.HI_LO ;  /* 0x000000722e2e724b */ /* 0x010fce0000000000 */
        /* <DEDUP_REMOVED lines=10> */
[----:B--2---:R-:W-:-:S07]  /*6420*/  FADD2 R44, R44.F32x2.HI_LO, R120.F32x2.HI_LO ;  /* 0x000000782c2c724b */ /* 0x004fce0000000000 */
[----:B------:R-:W-:Y:S08]  /*6430*/  MUFU.EX2 R124, R124 ;  /* 0x0000007c007c7308 */ /* 0x000ff00000000800 */
[----:B------:R-:W2:Y:S01]  /*6440*/  MUFU.EX2 R125, R125 ;  /* 0x0000007d007d7308 */ /* 0x000ea20000000800 */
[----:B-1----:R-:W-:-:S07]  /*6450*/  FADD2 R46, R46.F32x2.HI_LO, R122.F32x2.HI_LO ;  /* 0x0000007a2e2e724b */ /* 0x002fce0000000000 */
        /* <DEDUP_REMOVED lines=66> */
[----:B------:R1:W-:Y:S08]  /*6880*/  MUFU.EX2 R166, R10 ;  /* 0x0000000a00a67308 */ /* 0x0003f00000000800 */
[----:B------:R3:W4:Y:S01]  /*6890*/  MUFU.EX2 R167, R11 ;  /* 0x0000000b00a77308 */ /* 0x0007220000000800 */
[----:B--2---:R-:W-:-:S07]  /*68a0*/  FADD2 R44, R44.F32x2.HI_LO, R162.F32x2.HI_LO ;  /* 0x000000a22c2c724b */ /* 0x004fce0000000000 */
[----:B------:R2:W-:Y:S01]  /*68b0*/  MUFU.EX2 R168, R8 ;  /* 0x0000000800a87308 */ /* 0x0005e20000000800 */
[----:B-1----:R-:W-:-:S07]  /*68c0*/  F2FP.BF16.F32.PACK_AB R10, R113, R112 ;  /* 0x00000070710a723e */ /* 0x002fce00000010ff */
[----:B------:R1:W5:Y:S01]  /*68d0*/  MUFU.EX2 R169, R9 ;  /* 0x0000000900a97308 */ /* 0x0003620000000800 */
[----:B---3--:R-:W-:Y:S01]  /*68e0*/  F2FP.BF16.F32.PACK_AB R11, R115, R114 ;  /* 0x00000072730b723e */ /* 0x008fe200000010ff */
[----:B----4-:R-:W-:-:S06]  /*68f0*/  FADD2 R46, R46.F32x2.HI_LO, R166.F32x2.HI_LO ;  /* 0x000000a62e2e724b */ /* 0x010fcc0000000000 */
[----:B------:R3:W-:Y:S01]  /*6900*/  MUFU.EX2 R32, R14 ;  /* 0x0000000e00207308 */ /* 0x0007e20000000800 */
[----:B--2---:R-:W-:-:S07]  /*6910*/  F2FP.BF16.F32.PACK_AB R8, R109, R108 ;  /* 0x0000006c6d08723e */ /* 0x004fce00000010ff */
[----:B------:R2:W4:Y:S01]  /*6920*/  MUFU.EX2 R33, R15 ;  /* 0x0000000f00217308 */ /* 0x0005220000000800 */
[----:B-1----:R-:W-:Y:S01]  /*6930*/  F2FP.BF16.F32.PACK_AB R9, R111, R110 ;  /* 0x0000006e6f09723e */ /* 0x002fe200000010ff */
[----:B-----5:R-:W-:-:S06]  /*6940*/  FADD2 R40, R40.F32x2.HI_LO, R168.F32x2.HI_LO ;  /* 0x000000a82828724b */ /* 0x020fcc0000000000 */
[----:B------:R-:W-:Y:S01]  /*6950*/  MUFU.EX2 R34, R34 ;  /* 0x0000002200227308 */ /* 0x000fe20000000800 */
[----:B---3--:R-:W-:-:S07]  /*6960*/  F2FP.BF16.F32.PACK_AB R14, R121, R120 ;  /* 0x00000078790e723e */ /* 0x008fce00000010ff */
[----:B------:R-:W1:Y:S01]  /*6970*/  MUFU.EX2 R35, R35 ;  /* 0x0000002300237308 */ /* 0x000e620000000800 */
[----:B--2---:R-:W-:Y:S01]  /*6980*/  F2FP.BF16.F32.PACK_AB R15, R123, R122 ;  /* 0x0000007a7b0f723e */ /* 0x004fe200000010ff */
[----:B----4-:R-:W-:-:S03]  /*6990*/  FADD2 R42, R42.F32x2.HI_LO, R32.F32x2.HI_LO ;  /* 0x000000202a2a724b */ /* 0x010fc60000000000 */
[----:B------:R2:W-:Y:S01]  /*69a0*/  STTM.x16 tmem[UR5], R8 ;  /* 0x00000008000079ed */ /* 0x0005e20008240005 */
[----:B------:R-:W3:Y:S02]  /*69b0*/  FENCE.VIEW.ASYNC.T ;  /* 0x00000000000073c6 */ /* 0x000ee40000000200 */
[----:B---3--:R3:W-:Y:S01]  /*69c0*/  SYNCS.ARRIVE.TRANS64.ART0 RZ, [UR7+0x88], R2 ;  /* 0x00008802ffff79a7 */ /* 0x0087e20008500007 */
[----:B------:R-:W-:Y:S01]  /*69d0*/  MUFU.EX2 R24, R24 ;  /* 0x0000001800187308 */ /* 0x000fe20000000800 */
[----:B------:R-:W-:-:S07]  /*69e0*/  FADD2 R40, R40.F32x2.HI_LO, R42.F32x2.HI_LO ;  /* 0x0000002a2828724b */ /* 0x000fce0000000000 */
[----:B------:R-:W4:Y:S01]  /*69f0*/  MUFU.EX2 R25, R25 ;  /* 0x0000001900197308 */ /* 0x000f220000000800 */
[----:B-1----:R-:W-:Y:S02]  /*6a00*/  FADD2 R44, R44.F32x2.HI_LO, R34.F32x2.HI_LO ;  /* 0x000000222c2c724b */ /* 0x002fe40000000000 */
[----:B----4-:R-:W-:-:S04]  /*6a10*/  FADD2 R46, R46.F32x2.HI_LO, R24.F32x2.HI_LO ;  /* 0x000000182e2e724b */ /* 0x010fc80000000000 */
[----:B------:R-:W-:-:S04]  /*6a20*/  FADD2 R44, R44.F32x2.HI_LO, R46.F32x2.HI_LO ;  /* 0x0000002e2c2c724b */ /* 0x000fc80000000000 */
[----:B------:R-:W-:Y:S01]  /*6a30*/  FADD2 R40, R40.F32x2.HI_LO, R44.F32x2.HI_LO ;  /* 0x0000002c2828724b */ /* 0x000fe20000000000 */
[----:B--2---:R-:W-:Y:S02]  /*6a40*/  F2FP.BF16.F32.PACK_AB R8, R149, R148 ;  /* 0x000000949508723e */ /* 0x004fe400000010ff */
[----:B------:R-:W-:Y:S02]  /*6a50*/  F2FP.BF16.F32.PACK_AB R9, R151, R150 ;  /* 0x000000969709723e */ /* 0x000fe400000010ff */
[----:B------:R-:W-:Y:S02]  /*6a60*/  F2FP.BF16.F32.PACK_AB R10, R153, R152 ;  /* 0x00000098990a723e */ /* 0x000fe400000010ff */
[----:B------:R-:W-:Y:S02]  /*6a70*/  F2FP.BF16.F32.PACK_AB R11, R157, R156 ;  /* 0x0000009c9d0b723e */ /* 0x000fe400000010ff */
[----:B------:R-:W-:Y:S02]  /*6a80*/  F2FP.BF16.F32.PACK_AB R12, R159, R158 ;  /* 0x0000009e9f0c723e */ /* 0x000fe400000010ff */
[----:B------:R-:W-:-:S02]  /*6a90*/  F2FP.BF16.F32.PACK_AB R13, R161, R160 ;  /* 0x000000a0a10d723e */ /* 0x000fc400000010ff */
[----:B------:R-:W-:Y:S02]  /*6aa0*/  F2FP.BF16.F32.PACK_AB R14, R163, R162 ;  /* 0x000000a2a30e723e */ /* 0x000fe400000010ff */
[----:B------:R-:W-:Y:S02]  /*6ab0*/  F2FP.BF16.F32.PACK_AB R15, R167, R166 ;  /* 0x000000a6a70f723e */ /* 0x000fe400000010ff */
[----:B------:R-:W-:Y:S02]  /*6ac0*/  F2FP.BF16.F32.PACK_AB R16, R169, R168 ;  /* 0x000000a8a910723e */ /* 0x000fe400000010ff */
[----:B------:R-:W-:Y:S02]  /*6ad0*/  F2FP.BF16.F32.PACK_AB R17, R33, R32 ;  /* 0x000000202111723e */ /* 0x000fe400000010ff */
[----:B------:R-:W-:Y:S02]  /*6ae0*/  F2FP.BF16.F32.PACK_AB R18, R35, R34 ;  /* 0x000000222312723e */ /* 0x000fe400000010ff */
[----:B------:R-:W-:-:S04]  /*6af0*/  F2FP.BF16.F32.PACK_AB R19, R25, R24 ;  /* 0x000000181913723e */ /* 0x000fc800000010ff */
[----:B------:R3:W-:Y:S01]  /*6b00*/  STTM.x16 tmem[UR4], R4 ;  /* 0x00000004000079ed */ /* 0x0007e20008240004 */
[----:B------:R-:W1:Y:S02]  /*6b10*/  FENCE.VIEW.ASYNC.T ;  /* 0x00000000000073c6 */ /* 0x000e640000000200 */
[----:B-1----:R-:W-:Y:S01]  /*6b20*/  NOP ;  /* 0x0000000000007918 */ /* 0x002fe20000000000 */
[----:B------:R3:W-:Y:S01]  /*6b30*/  @P0 SYNCS.ARRIVE.TRANS64.ART0 RZ, [UR7+0x90], R2 ;  /* 0x00009002ffff09a7 */ /* 0x0007e20008500007 */
[----:B------:R-:W-:-:S04]  /*6b40*/  UIADD3 UR4, UPT, UPT, UR9, -0x80, URZ ;  /* 0xffffff8009047890 */ /* 0x000fc8000fffe0ff */
[----:B------:R-:W-:Y:S01]  /*6b50*/  USHF.R.S32.HI UR5, URZ, 0x1f, UR4 ;  /* 0x0000001fff057899 */ /* 0x000fe20008011404 */
[----:B------:R-:W1:Y:S03]  /*6b60*/  SYNCS.PHASECHK.TRANS64.TRYWAIT P0, [UR7+0xb8], RZ ;  /* 0x0000b8ffff0075a7 */ /* 0x000e660008001107 */
[----:B------:R-:W-:-:S04]  /*6b70*/  ULEA.HI UR4, UR5, UR4, URZ, 0x7 ;  /* 0x0000000405047291 */ /* 0x000fc8000f8f38ff */
[----:B------:R-:W-:-:S04]  /*6b80*/  USHF.R.S32.HI UR4, URZ, 0x7, UR4 ;  /* 0x00000007ff047899 */ /* 0x000fc80008011404 */
[----:B------:R-:W-:-:S04]  /*6b90*/  UISETP.LT.AND UP0, UPT, URZ, UR4, UPT ;  /* 0x00000004ff00728c */ /* 0x000fc8000bf01270 */
[----:B------:R-:W-:-:S04]  /*6ba0*/  USEL UR15, URZ, UR4, !UP0 ;  /* 0x00000004ff0f7287 */ /* 0x000fc8000c000000 */
[----:B------:R-:W-:-:S04]  /*6bb0*/  UIADD3 UR4, UPT, UPT, UR16, -UR15, URZ ;  /* 0x8000000f10047290 */ /* 0x000fc8000fffe0ff */
[----:B------:R-:W-:Y:S01]  /*6bc0*/  UISETP.GE.AND UP0, UPT, UR4, 0x1, UPT ;  /* 0x000000010400788c */ /* 0x000fe2000bf06270 */
[----:B-1-3--:R-:W-:Y:S10]  /*6bd0*/  @!P0 BRA `(.L_x_40) ;  /* 0x0000006800608947 */ /* 0x00aff40003800000 */
.L_x_97:
[----:B-1----:R-:W-:Y:S01]  /*6be0*/  FADD R2, R40, R41 ;  /* 0x0000002928027221 */ /* 0x002fe20000000000 */
[----:B------:R-:W-:Y:S01]  /*6bf0*/  UMOV UR10, 0x1 ;  /* 0x00000001000a7882 */ /* 0x000fe20000000000 */
[----:B------:R-:W-:Y:S01]  /*6c00*/  UMOV UR11, 0x1 ;  /* 0x00000001000b7882 */ /* 0x000fe20000000000 */
[----:B------:R-:W-:Y:S05]  /*6c10*/  BRA.U !UP0, `(.L_x_41) ;  /* 0x0000002508e07547 */ /* 0x000fea000b800000 */
[----:B------:R-:W-:Y:S01]  /*6c20*/  MOV R166, R155 ;  /* 0x0000009b00a67202 */ /* 0x000fe20000000f00 */
[----:B------:R-:W1:Y:S01]  /*6c30*/  LDCU UR17, c[0x0][0x380] ;  /* 0x00007000ff1177ac */ /* 0x000e620008000800 */
[----:B------:R-:W-:Y:S01]  /*6c40*/  IADD3 R165, PT, PT, R154, UR14, RZ ;  /* 0x0000000e9aa57c10 */ /* 0x000fe2000fffe0ff */
[----:B------:R-:W2:Y:S01]  /*6c50*/  LDCU UR6, c[0x0][0x600] ;  /* 0x0000c000ff0677ac */ /* 0x000ea20008000800 */
[----:B------:R-:W-:Y:S01]  /*6c60*/  UIADD3 UR12, UPT, UPT, -UR12, UR15, URZ ;  /* 0x0000000f0c0c7290 */ /* 0x000fe2000fffe1ff */
[----:B------:R-:W-:Y:S01]  /*6c70*/  UMOV UR11, 0x1 ;  /* 0x00000001000b7882 */ /* 0x000fe20000000000 */
[----:B------:R-:W-:Y:S01]  /*6c80*/  UMOV UR9, UR16 ;  /* 0x0000001000097c82 */ /* 0x000fe20008000000 */
[----:B------:R-:W-:Y:S01]  /*6c90*/  UMOV UR10, 0x1 ;  /* 0x00000001000a7882 */ /* 0x000fe20000000000 */
[----:B------:R-:W-:-:S08]  /*6ca0*/  UMOV UR14, URZ ;  /* 0x000000ff000e7c82 */ /* 0x000fd00008000000 */
.L_x_44:
[----:B------:R-:W-:Y:S01]  /*6cb0*/  USHF.L.U32 UR4, UR11, 0x1f, URZ ;  /* 0x0000001f0b047899 */ /* 0x000fe200080006ff */
[----:B------:R-:W-:Y:S01]  /*6cc0*/  R2UR UR5, R3 ;  /* 0x00000000030572ca */ /* 0x000fe200000e0000 */
[----:B------:R-:W-:-:S04]  /*6cd0*/  UIADD3 UR9, UPT, UPT, UR9, -0x1, URZ ;  /* 0xffffffff09097890 */ /* 0x000fc8000fffe0ff */
[----:B------:R-:W-:Y:S01]  /*6ce0*/  MOV R4, UR4 ;  /* 0x0000000400047c02 */ /* 0x000fe20008000f00 */
[----:B------:R-:W-:-:S03]  /*6cf0*/  UISETP.LT.AND UP0, UPT, URZ, UR9, UPT ;  /* 0x00000009ff00728c */ /* 0x000fc6000bf01270 */
[----:B------:R-:W3:Y:S01]  /*6d00*/  SYNCS.PHASECHK.TRANS64.TRYWAIT P0, [UR7+0x80], R4 ;  /* 0x00008004ff0075a7 */ /* 0x000ee20008001107 */
[----:B------:R-:W-:Y:S01]  /*6d10*/  USEL UR8, URZ, UR9, !UP0 ;  /* 0x00000009ff087287 */ /* 0x000fe2000c000000 */
[----:B---3--:R-:W-:Y:S11]  /*6d20*/  @!P0 BRA `(.L_x_42) ;  /* 0x0000006800248947 */ /* 0x008ff60003800000 */
.L_x_99:
[----:B---3--:R-:W3:Y:S01]  /*6d30*/  LDTM.x32 R4, tmem[UR5] ;  /* 0x00000005000479ee */ /* 0x008ee200082c0000 */
[----:B-1----:R-:W-:Y:S01]  /*6d40*/  ULEA UR4, UR8, UR17, 0x7 ;  /* 0x0000001108047291 */ /* 0x002fe2000f8e38ff */
[----:B------:R-:W-:-:S05]  /*6d50*/  IMAD.MOV.U32 R140, RZ, RZ, -0x1 ;  /* 0xffffffffff8c7424 */ /* 0x000fca00078e00ff */
[----:B------:R-:W-:Y:S02]  /*6d60*/  IADD3 R136, PT, PT, -R165, UR4, RZ ;  /* 0x00000004a5887c10 */ /* 0x000fe4000fffe1ff */
[----:B------:R-:W-:Y:S02]  /*6d70*/  R2UR UR4, R84 ;  /* 0x00000000540472ca */ /* 0x000fe400000e0000 */
[C---:B------:R-:W-:Y:S02]  /*6d80*/  VIADDMNMX R37, R136.reuse, 0x1f, RZ, !PT ;  /* 0x0000001f88257846 */ /* 0x040fe400078001ff */
[----:B------:R-:W-:Y:S02]  /*6d90*/  VIADDMNMX R141, R136, 0x5f, RZ, !PT ;  /* 0x0000005f888d7846 */ /* 0x000fe400078001ff */
[--C-:B------:R-:W-:Y:S02]  /*6da0*/  SHF.R.U32.HI R36, RZ, R37, R140.reuse ;  /* 0x00000025ff247219 */ /* 0x100fe4000001168c */
[----:B------:R-:W-:-:S02]  /*6db0*/  SHF.R.U32.HI R141, RZ, R141, R140 ;  /* 0x0000008dff8d7219 */ /* 0x000fc4000001168c */
[----:B------:R-:W-:Y:S02]  /*6dc0*/  R2P PR, R36, 0x7e ;  /* 0x0000007e24007804 */ /* 0x000fe40000000000 */
[----:B------:R-:W-:Y:S01]  /*6dd0*/  VIADDMNMX R157, R136, 0x7f, RZ, !PT ;  /* 0x0000007f889d7846 */ /* 0x000fe200078001ff */
[----:B------:R-:W1:Y:S01]  /*6de0*/  LDTM.x32 R52, tmem[UR4] ;  /* 0x00000004003479ee */ /* 0x000e6200082c0000 */
[----:B------:R-:W-:Y:S02]  /*6df0*/  R2UR UR4, R85 ;  /* 0x00000000550472ca */ /* 0x000fe400000e0000 */
[----:B---3--:R-:W-:Y:S02]  /*6e00*/  SEL R99, R5, 0xff800000, P1 ;  /* 0xff80000005637807 */ /* 0x008fe40000800000 */
[----:B------:R-:W-:Y:S02]  /*6e10*/  SEL R88, R6, 0xff800000, P2 ;  /* 0xff80000006587807 */ /* 0x000fe40001000000 */
[----:B------:R-:W-:-:S02]  /*6e20*/  SEL R89, R7, 0xff800000, P3 ;  /* 0xff80000007597807 */ /* 0x000fc40001800000 */
[----:B------:R-:W-:Y:S02]  /*6e30*/  SEL R90, R8, 0xff800000, P4 ;  /* 0xff800000085a7807 */ /* 0x000fe40002000000 */
[----:B------:R-:W-:Y:S02]  /*6e40*/  SEL R91, R9, 0xff800000, P5 ;  /* 0xff800000095b7807 */ /* 0x000fe40002800000 */
[----:B------:R-:W-:Y:S02]  /*6e50*/  SEL R102, R10, 0xff800000, P6 ;  /* 0xff8000000a667807 */ /* 0x000fe40003000000 */
[C---:B------:R-:W-:Y:S02]  /*6e60*/  R2P PR, R36.reuse.B1, 0x7f ;  /* 0x0000007f24007804 */ /* 0x040fe40000001000 */
[----:B------:R-:W-:Y:S02]  /*6e70*/  LOP3.LUT R5, R36, 0x1, RZ, 0xc0, !PT ;  /* 0x0000000124057812 */ /* 0x000fe400078ec0ff */
[----:B------:R-:W-:-:S02]  /*6e80*/  SHF.R.U32.HI R157, RZ, R157, R140 ;  /* 0x0000009dff9d7219 */ /* 0x000fc4000001168c */
        /* <DEDUP_REMOVED lines=36> */
[----:B------:R-:W3:Y:S01]  /*70d0*/  LDTM.x32 R20, tmem[UR4] ;  /* 0x00000004001479ee */ /* 0x000ee200082c0000 */
[----:B-1----:R-:W-:Y:S02]  /*70e0*/  SEL R53, R53, 0xff800000, P1 ;  /* 0xff80000035357807 */ /* 0x002fe40000800000 */
        /* <DEDUP_REMOVED lines=30> */
[----:B------:R-:W-:Y:S02]  /*72d0*/  SEL R59, R59, 0xff800000, P1 ;  /* 0xff8000003b3b7807 */ /* 0x000fe40000800000 */
[C---:B------:R-:W-:Y:S02]  /*72e0*/  LOP3.LUT P1, RZ, R4.reuse, 0x800000, RZ, 0xc0, !PT ;  /* 0x0080000004ff7812 */ /* 0x040fe4000782c0ff */
[----:B------:R-:W-:Y:S02]  /*72f0*/  SEL R121, R67, 0xff800000, P0 ;  /* 0xff80000043797807 */ /* 0x000fe40000000000 */
[----:B------:R-:W-:Y:S02]  /*7300*/  ISETP.GT.AND P0, PT, R4, -0x1, PT ;  /* 0xffffffff0400780c */ /* 0x000fe40003f04270 */
[----:B------:R-:W-:Y:S02]  /*7310*/  SEL R123, R75, 0xff800000, P1 ;  /* 0xff8000004b7b7807 */ /* 0x000fe40000800000 */
[----:B------:R-:W-:-:S02]  /*7320*/  SEL R128, R78, 0xff800000, P2 ;  /* 0xff8000004e807807 */ /* 0x000fc40001000000 */
[----:B------:R-:W-:Y:S02]  /*7330*/  SEL R129, R79, 0xff800000, P3 ;  /* 0xff8000004f817807 */ /* 0x000fe40001800000 */
[----:B------:R-:W-:Y:S02]  /*7340*/  SEL R130, R80, 0xff800000, P4 ;  /* 0xff80000050827807 */ /* 0x000fe40002000000 */
[----:B------:R-:W-:Y:S02]  /*7350*/  SEL R131, R81, 0xff800000, P5 ;  /* 0xff80000051837807 */ /* 0x000fe40002800000 */
[----:B------:R-:W-:Y:S02]  /*7360*/  SEL R134, R82, 0xff800000, P6 ;  /* 0xff80000052867807 */ /* 0x000fe40003000000 */
[----:B------:R-:W-:Y:S02]  /*7370*/  R2P PR, R141, 0x7e ;  /* 0x0000007e8d007804 */ /* 0x000fe40000000000 */
[----:B------:R-:W-:-:S02]  /*7380*/  SEL R135, R83, 0xff800000, !P0 ;  /* 0xff80000053877807 */ /* 0x000fc40004000000 */
[----:B------:R-:W-:Y:S02]  /*7390*/  LOP3.LUT R4, R141, 0x1, RZ, 0xc0, !PT ;  /* 0x000000018d047812 */ /* 0x000fe400078ec0ff */
[----:B---3--:R-:W-:Y:S02]  /*73a0*/  SEL R81, R21, 0xff800000, P1 ;  /* 0xff80000015517807 */ /* 0x008fe40000800000 */
        /* <DEDUP_REMOVED lines=25> */
[----:B------:R-:W-:Y:S02]  /*7540*/  LOP3.LUT P0, RZ, R141, 0x800000, RZ, 0xc0, !PT ;  /* 0x008000008dff7812 */ /* 0x000fe4000780c0ff */
[----:B------:R-:W-:-:S02]  /*7550*/  SEL R138, R40, 0xff800000, P4 ;  /* 0xff800000288a7807 */ /* 0x000fc40002000000 */
[----:B------:R-:W-:Y:S02]  /*7560*/  SEL R43, R43, 0xff800000, P0 ;  /* 0xff8000002b2b7807 */ /* 0x000fe40000000000 */
[----:B------:R-:W-:Y:S02]  /*7570*/  SEL R139, R41, 0xff800000, P5 ;  /* 0xff800000298b7807 */ /* 0x000fe40002800000 */
[----:B------:R-:W-:Y:S02]  /*7580*/  SEL R42, R42, 0xff800000, P6 ;  /* 0xff8000002a2a7807 */ /* 0x000fe40003000000 */
[----:B------:R-:W-:Y:S02]  /*7590*/  R2P PR, R141.B3, 0x7f ;  /* 0x0000007f8d007804 */ /* 0x000fe40000003000 */
[----:B------:R-:W-:-:S03]  /*75a0*/  R2UR UR4, R85 ;  /* 0x00000000550472ca */ /* 0x000fc600000e0000 */
        /* <DEDUP_REMOVED lines=9> */
[----:B------:R-:W-:-:S03]  /*7640*/  SEL R151, R51, 0xff800000, !P0 ;  /* 0xff80000033977807 */ /* 0x000fc60004000000 */
[----:B-1----:R-:W-:Y:S02]  /*7650*/  SEL R47, R5, 0xff800000, P1 ;  /* 0xff800000052f7807 */ /* 0x002fe40000800000 */
[----:B------:R-:W-:Y:S02]  /*7660*/  SEL R38, R6, 0xff800000, P2 ;  /* 0xff80000006267807 */ /* 0x000fe40001000000 */
[----:B------:R-:W-:Y:S02]  /*7670*/  SEL R39, R7, 0xff800000, P3 ;  /* 0xff80000007277807 */ /* 0x000fe40001800000 */
[----:B------:R-:W-:Y:S02]  /*7680*/  SEL R40, R8, 0xff800000, P4 ;  /* 0xff80000008287807 */ /* 0x000fe40002000000 */
[----:B------:R-:W-:Y:S01]  /*7690*/  SEL R41, R9, 0xff800000, P5 ;  /* 0xff80000009297807 */ /* 0x000fe20002800000 */
[----:B------:R-:W-:Y:S01]  /*76a0*/  IMAD.SHL.U32 R9, R0, 0x4, RZ ;  /* 0x0000000400097824 */ /* 0x000fe200078e00ff */
[----:B------:R-:W-:-:S02]  /*76b0*/  SEL R50, R10, 0xff800000, P6 ;  /* 0xff8000000a327807 */ /* 0x000fc40003000000 */
[C---:B------:R-:W-:Y:S02]  /*76c0*/  R2P PR, R157.reuse.B1, 0x7f ;  /* 0x0000007f9d007804 */ /* 0x040fe40000001000 */
[----:B------:R-:W-:Y:S02]  /*76d0*/  LOP3.LUT R5, R157, 0x1, RZ, 0xc0, !PT ;  /* 0x000000019d057812 */ /* 0x000fe400078ec0ff */
[----:B------:R-:W-:Y:S02]  /*76e0*/  FMNMX3 R7, R166, R98, R99, !PT ;  /* 0x00000062a6077276 */ /* 0x000fe40007800063 */
[----:B------:R-:W-:Y:S01]  /*76f0*/  SEL R44, R12, 0xff800000, P0 ;  /* 0xff8000000c2c7807 */ /* 0x000fe20000000000 */
[----:B------:R-:W-:Y:S01]  /*7700*/  IMAD.U32 R12, RZ, RZ, UR13 ;  /* 0x0000000dff0c7e24 */ /* 0x000fe2000f8e00ff */
[----:B------:R-:W-:Y:S02]  /*7710*/  SEL R45, R13, 0xff800000, P1 ;  /* 0xff8000000d2d7807 */ /* 0x000fe40000800000 */
[----:B------:R-:W-:-:S02]  /*7720*/  SEL R48, R14, 0xff800000, P2 ;  /* 0xff8000000e307807 */ /* 0x000fc40001000000 */
[----:B------:R-:W-:Y:S02]  /*7730*/  SEL R49, R15, 0xff800000, P3 ;  /* 0xff8000000f317807 */ /* 0x000fe40001800000 */
[----:B------:R-:W-:Y:S02]  /*7740*/  SEL R142, R16, 0xff800000, P4 ;  /* 0xff800000108e7807 */ /* 0x000fe40002000000 */
[----:B------:R-:W-:Y:S02]  /*7750*/  SEL R143, R17, 0xff800000, P5 ;  /* 0xff800000118f7807 */ /* 0x000fe40002800000 */
[----:B------:R-:W-:Y:S02]  /*7760*/  SEL R148, R18, 0xff800000, P6 ;  /* 0xff80000012947807 */ /* 0x000fe40003000000 */
[----:B------:R-:W-:Y:S02]  /*7770*/  R2P PR, R157.B2, 0x7f ;  /* 0x0000007f9d007804 */ /* 0x000fe40000002000 */
[----:B------:R-:W-:-:S02]  /*7780*/  FMNMX R6, R88, R89, !PT ;  /* 0x0000005958067209 */ /* 0x000fc40007800000 */
[----:B------:R-:W-:Y:S02]  /*7790*/  FMNMX3 R7, R7, R92, R93, !PT ;  /* 0x0000005c07077276 */ /* 0x000fe4000780005d */
[----:B------:R-:W-:Y:S02]  /*77a0*/  SEL R20, R20, 0xff800000, P0 ;  /* 0xff80000014147807 */ /* 0x000fe40000000000 */
[----:B------:R-:W-:Y:S02]  /*77b0*/  ISETP.NE.U32.AND P0, PT, R5, 0x1, PT ;  /* 0x000000010500780c */ /* 0x000fe40003f05070 */
[----:B------:R-:W-:Y:S02]  /*77c0*/  FMNMX R5, R90, R91, !PT ;  /* 0x0000005b5a057209 */ /* 0x000fe40007800000 */
[----:B------:R-:W-:Y:S02]  /*77d0*/  SEL R46, R4, 0xff800000, !P0 ;  /* 0xff800000042e7807 */ /* 0x000fe40004000000 */
        /* <DEDUP_REMOVED lines=30> */
[----:B------:R-:W-:-:S02]  /*79c0*/  LOP3.LUT P0, RZ, R157, 0x80, RZ, 0xc0, !PT ;  /* 0x000000809dff7812 */ /* 0x000fc4000780c0ff */
[----:B------:R-:W-:Y:S02]  /*79d0*/  FMNMX3 R5, R5, R74, R75, !PT ;  /* 0x0000004a05057276 */ /* 0x000fe4000780004b */
[----:B------:R-:W-:Y:S02]  /*79e0*/  FMNMX3 R4, R4, R124, R125, !PT ;  /* 0x0000007c04047276 */ /* 0x000fe4000780007d */
[----:B------:R-:W-:Y:S02]  /*79f0*/  FMNMX3 R7, R7, R78, R79, !PT ;  /* 0x0000004e07077276 */ /* 0x000fe4000780004f */
[----:B------:R-:W-:Y:S02]  /*7a00*/  FMNMX3 R6, R6, R82, R83, !PT ;  /* 0x0000005206067276 */ /* 0x000fe40007800053 */
[----:B------:R-:W-:Y:S02]  /*7a10*/  SEL R51, R11, 0xff800000, P0 ;  /* 0xff8000000b337807 */ /* 0x000fe40000000000 */
        /* <DEDUP_REMOVED lines=12> */
[----:B------:R-:W-:-:S02]  /*7ae0*/  SEL R21, R21, 0xff800000, P1 ;  /* 0xff80000015157807 */ /* 0x000fc40000800000 */
[----:B------:R-:W-:Y:S02]  /*7af0*/  SEL R152, R22, 0xff800000, P2 ;  /* 0xff80000016987807 */ /* 0x000fe40001000000 */
[----:B------:R-:W-:Y:S02]  /*7b00*/  SEL R153, R23, 0xff800000, P3 ;  /* 0xff80000017997807 */ /* 0x000fe40001800000 */
[----:B------:R-:W-:Y:S02]  /*7b10*/  SEL R154, R24, 0xff800000, P4 ;  /* 0xff800000189a7807 */ /* 0x000fe40002000000 */
[----:B------:R-:W-:Y:S02]  /*7b20*/  SEL R155, R25, 0xff800000, P5 ;  /* 0xff800000199b7807 */ /* 0x000fe40002800000 */
[----:B------:R-:W-:Y:S02]  /*7b30*/  SEL R26, R26, 0xff800000, P6 ;  /* 0xff8000001a1a7807 */ /* 0x000fe40003000000 */
[----:B------:R-:W-:-:S02]  /*7b40*/  FMNMX3 R5, R5, R146, R147, !PT ;  /* 0x0000009205057276 */ /* 0x000fc40007800093 */
[----:B------:R-:W-:Y:S02]  /*7b50*/  FMNMX3 R4, R4, R150, R151, !PT ;  /* 0x0000009604047276 */ /* 0x000fe40007800097 */
[----:B------:R-:W-:Y:S02]  /*7b60*/  FMNMX3 R7, R7, R46, R47, !PT ;  /* 0x0000002e07077276 */ /* 0x000fe4000780002f */
[----:B------:R-:W-:Y:S02]  /*7b70*/  FMNMX3 R6, R6, R38, R39, !PT ;  /* 0x0000002606067276 */ /* 0x000fe40007800027 */
[----:B------:R-:W-:Y:S02]  /*7b80*/  R2P PR, R157.B3, 0x7f ;  /* 0x0000007f9d007804 */ /* 0x000fe40000003000 */
[----:B------:R-:W-:Y:S02]  /*7b90*/  FMNMX3 R5, R5, R40, R41, !PT ;  /* 0x0000002805057276 */ /* 0x000fe40007800029 */
[----:B------:R-:W-:-:S02]  /*7ba0*/  FMNMX3 R4, R4, R50, R51, !PT ;  /* 0x0000003204047276 */ /* 0x000fc40007800033 */
[----:B------:R-:W-:Y:S02]  /*7bb0*/  FMNMX3 R7, R7, R44, R45, !PT ;  /* 0x0000002c07077276 */ /* 0x000fe4000780002d */
[----:B------:R-:W-:Y:S02]  /*7bc0*/  FMNMX3 R6, R6, R48, R49, !PT ;  /* 0x0000003006067276 */ /* 0x000fe40007800031 */
[----:B------:R-:W-:Y:S02]  /*7bd0*/  SEL R156, R28, 0xff800000, P0 ;  /* 0xff8000001c9c7807 */ /* 0x000fe40000000000 */
[----:B------:R-:W-:Y:S02]  /*7be0*/  ISETP.GT.AND P0, PT, R157, -0x1, PT ;  /* 0xffffffff9d00780c */ /* 0x000fe40003f04270 */
[----:B------:R-:W-:Y:S02]  /*7bf0*/  SEL R157, R29, 0xff800000, P1 ;  /* 0xff8000001d9d7807 */ /* 0x000fe40000800000 */
[----:B------:R-:W-:-:S02]  /*7c00*/  SEL R158, R30, 0xff800000, P2 ;  /* 0xff8000001e9e7807 */ /* 0x000fc40001000000 */
[----:B------:R-:W-:Y:S02]  /*7c10*/  SEL R159, R31, 0xff800000, P3 ;  /* 0xff8000001f9f7807 */ /* 0x000fe40001800000 */
[----:B------:R-:W-:Y:S02]  /*7c20*/  FMNMX3 R5, R5, R142, R143, !PT ;  /* 0x0000008e05057276 */ /* 0x000fe4000780008f */
[----:B------:R-:W-:Y:S02]  /*7c30*/  FMNMX3 R4, R4, R148, R149, !PT ;  /* 0x0000009404047276 */ /* 0x000fe40007800095 */
[----:B------:R-:W-:Y:S02]  /*7c40*/  FMNMX3 R7, R7, R20, R21, !PT ;  /* 0x0000001407077276 */ /* 0x000fe40007800015 */
[----:B------:R-:W-:Y:S02]  /*7c50*/  FMNMX3 R6, R6, R152, R153, !PT ;  /* 0x0000009806067276 */ /* 0x000fe40007800099 */
[----:B------:R-:W-:-:S02]  /*7c60*/  SEL R161, R35, 0xff800000, !P0 ;  /* 0xff80000023a17807 */ /* 0x000fc40004000000 */
[----:B------:R-:W-:Y:S02]  /*7c70*/  SEL R162, R32, 0xff800000, P4 ;  /* 0xff80000020a27807 */ /* 0x000fe40002000000 */
[----:B------:R-:W-:Y:S02]  /*7c80*/  SEL R163, R33, 0xff800000, P5 ;  /* 0xff80000021a37807 */ /* 0x000fe40002800000 */
[----:B------:R-:W-:Y:S02]  /*7c90*/  SEL R160, R34, 0xff800000, P6 ;  /* 0xff80000022a07807 */ /* 0x000fe40003000000 */
[----:B------:R-:W-:Y:S02]  /*7ca0*/  FMNMX3 R5, R5, R154, R155, !PT ;  /* 0x0000009a05057276 */ /* 0x000fe4000780009b */
[----:B------:R-:W-:Y:S02]  /*7cb0*/  FMNMX3 R4, R4, R26, R27, !PT ;  /* 0x0000001a04047276 */ /* 0x000fe4000780001b */
[----:B------:R-:W-:-:S02]  /*7cc0*/  FMNMX3 R7, R7, R156, R157, !PT ;  /* 0x0000009c07077276 */ /* 0x000fc4000780009d */
[----:B------:R-:W-:Y:S02]  /*7cd0*/  FMNMX3 R6, R6, R158, R159, !PT ;  /* 0x0000009e06067276 */ /* 0x000fe4000780009f */
[----:B------:R-:W-:Y:S02]  /*7ce0*/  FMNMX3 R5, R5, R162, R163, !PT ;  /* 0x000000a205057276 */ /* 0x000fe400078000a3 */
[----:B------:R-:W-:Y:S02]  /*7cf0*/  FMNMX3 R4, R4, R160, R161, !PT ;  /* 0x000000a004047276 */ /* 0x000fe400078000a1 */
[----:B------:R-:W-:Y:S02]  /*7d00*/  FMNMX R6, R7, R6, !PT ;  /* 0x0000000607067209 */ /* 0x000fe40007800000 */
[----:B------:R-:W-:Y:S02]  /*7d10*/  LOP3.LUT R9, R9, 0x1fc, RZ, 0xc0, !PT ;  /* 0x000001fc09097812 */ /* 0x000fe400078ec0ff */
[----:B------:R-:W-:-:S04]  /*7d20*/  FMNMX3 R167, R6, R5, R4, !PT ;  /* 0x0000000506a77276 */ /* 0x000fc80007800004 */
[----:B------:R-:W-:-:S04]  /*7d30*/  FSETP.NEU.AND P0, PT, R167, -INF , PT ;  /* 0xff800000a700780b */ /* 0x000fc80003f0d000 */
[----:B------:R-:W-:Y:S02]  /*7d40*/  FSEL R5, R167, RZ, P0 ;  /* 0x000000ffa7057208 */ /* 0x000fe40000000000 */
[----:B------:R-:W-:-:S03]  /*7d50*/  ELECT P0, URZ, PT ;  /* 0x0000000000ff782f */ /* 0x000fc60003800000 */
[----:B------:R-:W-:-:S04]  /*7d60*/  FADD R4, -R5, R166 ;  /* 0x000000a605047221 */ /* 0x000fc80000000100 */
[----:B--2---:R-:W-:-:S05]  /*7d70*/  FMUL R4, R4, UR6 ;  /* 0x0000000604047c20 */ /* 0x004fca0008400000 */
[----:B------:R-:W-:Y:S02]  /*7d80*/  FSETP.GE.AND P1, PT, R4, -8, PT ;  /* 0xc10000000400780b */ /* 0x000fe40003f26000 */
[----:B------:R-:W1:Y:S02]  /*7d90*/  MUFU.EX2 R4, R4 ;  /* 0x0000000400047308 */ /* 0x000e640000000800 */
[----:B------:R-:W-:-:S05]  /*7da0*/  FSEL R5, R166, R5, P1 ;  /* 0x00000005a6057208 */ /* 0x000fca0000800000 */
[----:B------:R-:W-:-:S04]  /*7db0*/  FFMA R168, -R5, UR6, RZ ;  /* 0x0000000605a87c23 */ /* 0x000fc800080001ff */
[--C-:B------:R-:W-:Y:S02]  /*7dc0*/  FFMA2 R24, R88.F32x2.HI_LO, UR6.F32, R168.reuse.F32 ;  /* 0x0000000658187c49 */ /* 0x100fe400092000a8 */
[--C-:B------:R-:W-:Y:S02]  /*7dd0*/  FFMA2 R32, R92.F32x2.HI_LO, UR6.F32, R168.reuse.F32 ;  /* 0x000000065c207c49 */ /* 0x100fe400092000a8 */
[--C-:B------:R-:W-:Y:S02]  /*7de0*/  FFMA2 R34, R94.F32x2.HI_LO, UR6.F32, R168.reuse.F32 ;  /* 0x000000065e227c49 */ /* 0x100fe400092000a8 */
[--C-:B------:R-:W-:Y:S01]  /*7df0*/  FFMA2 R88, R96.F32x2.HI_LO, UR6.F32, R168.reuse.F32 ;  /* 0x0000000660587c49 */ /* 0x100fe200092000a8 */
[----:B------:R-:W-:Y:S01]  /*7e00*/  MUFU.EX2 R24, R24 ;  /* 0x0000001800187308 */ /* 0x000fe20000000800 */
[--C-:B------:R-:W-:Y:S01]  /*7e10*/  FFMA2 R22, R98.F32x2.HI_LO, UR6.F32, R168.reuse.F32 ;  /* 0x0000000662167c49 */ /* 0x100fe200092000a8 */
[----:B-1----:R-:W-:Y:S01]  /*7e20*/  FSEL R169, R4, 1, !P1 ;  /* 0x3f80000004a97808 */ /* 0x002fe20004800000 */
[----:B------:R-:W-:-:S02]  /*7e30*/  FFMA2 R28, R90.F32x2.HI_LO, UR6.F32, R168.F32 ;  /* 0x000000065a1c7c49 */ /* 0x000fc400092000a8 */
[--C-:B------:R-:W-:Y:S02]  /*7e40*/  FFMA2 R30, R102.F32x2.HI_LO, UR6.F32, R168.reuse.F32 ;  /* 0x00000006661e7c49 */ /* 0x100fe400092000a8 */
[--C-:B------:R-:W-:Y:S01]  /*7e50*/  FFMA2 R92, R100.F32x2.HI_LO, UR6.F32, R168.reuse.F32 ;  /* 0x00000006645c7c49 */ /* 0x100fe200092000a8 */
[----:B------:R-:W-:Y:S01]  /*7e60*/  MUFU.EX2 R22, R22 ;  /* 0x0000001600167308 */ /* 0x000fe20000000800 */
[--C-:B------:R-:W-:Y:S01]  /*7e70*/  FFMA2 R94, R104.F32x2.HI_LO, UR6.F32, R168.reuse.F32 ;  /* 0x00000006685e7c49 */ /* 0x100fe200092000a8 */
[----:B------:R1:W-:Y:S01]  /*7e80*/  STS [R9+UR7+0xfc], R169 ;  /* 0x0000fca909007988 */ /* 0x0003e20008000807 */
[--C-:B------:R-:W-:Y:S02]  /*7e90*/  FFMA2 R96, R106.F32x2.HI_LO, UR6.F32, R168.reuse.F32 ;  /* 0x000000066a607c49 */ /* 0x100fe400092000a8 */
[--C-:B------:R-:W-:Y:S02]  /*7ea0*/  FFMA2 R90, R108.F32x2.HI_LO, UR6.F32, R168.reuse.F32 ;  /* 0x000000066c5a7c49 */ /* 0x100fe400092000a8 */
[--C-:B------:R-:W-:Y:S01]  /*7eb0*/  FFMA2 R98, R112.F32x2.HI_LO, UR6.F32, R168.reuse.F32 ;  /* 0x0000000670627c49 */ /* 0x100fe200092000a8 */
[----:B------:R-:W2:Y:S01]  /*7ec0*/  MUFU.EX2 R23, R23 ;  /* 0x0000001700177308 */ /* 0x000ea20000000800 */
[----:B------:R-:W-:-:S02]  /*7ed0*/  FFMA2 R100, R110.F32x2.HI_LO, UR6.F32, R168.F32 ;  /* 0x000000066e647c49 */ /* 0x000fc400092000a8 */
[--C-:B------:R-:W-:Y:S02]  /*7ee0*/  FFMA2 R102, R114.F32x2.HI_LO, UR6.F32, R168.reuse.F32 ;  /* 0x0000000672667c49 */ /* 0x100fe400092000a8 */
[--C-:B------:R-:W-:Y:S02]  /*7ef0*/  FFMA2 R104, R116.F32x2.HI_LO, UR6.F32, R168.reuse.F32 ;  /* 0x0000000674687c49 */ /* 0x100fe400092000a8 */
[--C-:B------:R-:W-:Y:S01]  /*7f00*/  FFMA2 R106, R118.F32x2.HI_LO, UR6.F32, R168.reuse.F32 ;  /* 0x00000006766a7c49 */ /* 0x100fe200092000a8 */
[----:B------:R-:W3:Y:S01]  /*7f10*/  MUFU.EX2 R25, R25 ;  /* 0x0000001900197308 */ /* 0x000ee20000000800 */
[--C-:B------:R-:W-:Y:S02]  /*7f20*/  FFMA2 R52, R52.F32x2.HI_LO, UR6.F32, R168.reuse.F32 ;  /* 0x0000000634347c49 */ /* 0x100fe400092000a8 */
[--C-:B------:R-:W-:Y:S02]  /*7f30*/  FFMA2 R54, R54.F32x2.HI_LO, UR6.F32, R168.reuse.F32 ;  /* 0x0000000636367c49 */ /* 0x100fe400092000a8 */
[----:B------:R-:W-:-:S02]  /*7f40*/  FFMA2 R56, R56.F32x2.HI_LO, UR6.F32, R168.F32 ;  /* 0x0000000638387c49 */ /* 0x000fc400092000a8 */
[--C-:B------:R-:W-:Y:S01]  /*7f50*/  FFMA2 R58, R58.F32x2.HI_LO, UR6.F32, R168.reuse.F32 ;  /* 0x000000063a3a7c49 */ /* 0x100fe200092000a8 */
[----:B------:R-:W-:Y:S01]  /*7f60*/  MUFU.EX2 R28, R28 ;  /* 0x0000001c001c7308 */ /* 0x000fe20000000800 */
[--C-:B------:R-:W-:Y:S01]  /*7f70*/  FFMA2 R60, R60.F32x2.HI_LO, UR6.F32, R168.reuse.F32 ;  /* 0x000000063c3c7c49 */ /* 0x100fe200092000a8 */
[----:B--2---:R-:W-:Y:S01]  /*7f80*/  F2FP.BF16.F32.PACK_AB R4, R23, R22 ;  /* 0x000000161704723e */ /* 0x004fe200000010ff */
[--C-:B------:R-:W-:Y:S02]  /*7f90*/  FFMA2 R62, R62.F32x2.HI_LO, UR6.F32, R168.reuse.F32 ;  /* 0x000000063e3e7c49 */ /* 0x100fe400092000a8 */
[--C-:B------:R-:W-:Y:S02]  /*7fa0*/  FFMA2 R64, R64.F32x2.HI_LO, UR6.F32, R168.reuse.F32 ;  /* 0x0000000640407c49 */ /* 0x100fe400092000a8 */
[--C-:B------:R-:W-:Y:S01]  /*7fb0*/  FFMA2 R108, R120.F32x2.HI_LO, UR6.F32, R168.reuse.F32 ;  /* 0x00000006786c7c49 */ /* 0x100fe200092000a8 */
[----:B------:R-:W2:Y:S01]  /*7fc0*/  MUFU.EX2 R29, R29 ;  /* 0x0000001d001d7308 */ /* 0x000ea20000000800 */
[--C-:B------:R-:W-:Y:S01]  /*7fd0*/  FFMA2 R68, R68.F32x2.HI_LO, UR6.F32, R168.reuse.F32 ;  /* 0x0000000644447c49 */ /* 0x100fe200092000a8 */
[----:B---3--:R-:W-:Y:S01]  /*7fe0*/  F2FP.BF16.F32.PACK_AB R5, R25, R24 ;  /* 0x000000181905723e */ /* 0x008fe200000010ff */
        /* <DEDUP_REMOVED lines=8> */
[----:B------:R-:W3:Y:S01]  /*8070*/  MUFU.EX2 R31, R31 ;  /* 0x0000001f001f7308 */ /* 0x000ee20000000800 */
[----:B--2---:R-:W-:Y:S01]  /*8080*/  F2FP.BF16.F32.PACK_AB R6, R29, R28 ;  /* 0x0000001c1d06723e */ /* 0x004fe200000010ff */
[----:B------:R-:W-:-:S02]  /*8090*/  FFMA2 R118, R124.F32x2.HI_LO, UR6.F32, R168.F32 ;  /* 0x000000067c767c49 */ /* 0x000fc400092000a8 */
[--C-:B------:R-:W-:Y:S02]  /*80a0*/  FFMA2 R120, R126.F32x2.HI_LO, UR6.F32, R168.reuse.F32 ;  /* 0x000000067e787c49 */ /* 0x100fe400092000a8 */
[--C-:B------:R-:W-:Y:S02]  /*80b0*/  FFMA2 R122, R132.F32x2.HI_LO, UR6.F32, R168.reuse.F32 ;  /* 0x00000006847a7c49 */ /* 0x100fe400092000a8 */
[----:B------:R-:W-:Y:S01]  /*80c0*/  MUFU.EX2 R32, R32 ;  /* 0x0000002000207308 */ /* 0x000fe20000000800 */
[--C-:B------:R-:W-:Y:S02]  /*80d0*/  FFMA2 R80, R80.F32x2.HI_LO, UR6.F32, R168.reuse.F32 ;  /* 0x0000000650507c49 */ /* 0x100fe400092000a8 */
[--C-:B------:R-:W-:Y:S02]  /*80e0*/  FFMA2 R66, R66.F32x2.HI_LO, UR6.F32, R168.reuse.F32 ;  /* 0x0000000642427c49 */ /* 0x100fe400092000a8 */
[--C-:B------:R-:W-:Y:S02]  /*80f0*/  FFMA2 R74, R74.F32x2.HI_LO, UR6.F32, R168.reuse.F32 ;  /* 0x000000064a4a7c49 */ /* 0x100fe400092000a8 */
[--C-:B------:R-:W-:Y:S01]  /*8100*/  FFMA2 R78, R78.F32x2.HI_LO, UR6.F32, R168.reuse.F32 ;  /* 0x000000064e4e7c49 */ /* 0x100fe200092000a8 */
[----:B------:R-:W2:Y:S01]  /*8110*/  MUFU.EX2 R33, R33 ;  /* 0x0000002100217308 */ /* 0x000ea20000000800 */
[----:B---3--:R-:W-:Y:S01]  /*8120*/  F2FP.BF16.F32.PACK_AB R7, R31, R30 ;  /* 0x0000001e1f07723e */ /* 0x008fe200000010ff */
        /* <DEDUP_REMOVED lines=8> */
[----:B------:R-:W1:Y:S01]  /*81b0*/  MUFU.EX2 R35, R35 ;  /* 0x0000002300237308 */ /* 0x000e620000000800 */
        /* <DEDUP_REMOVED lines=10> */
[----:B-1----:R-:W-:Y:S01]  /*8260*/  F2FP.BF16.F32.PACK_AB R9, R35, R34 ;  /* 0x000000222309723e */ /* 0x002fe200000010ff */
[----:B------:R-:W-:-:S02]  /*8270*/  FFMA2 R50, R50.F32x2.HI_LO, UR6.F32, R168.F32 ;  /* 0x0000000632327c49 */ /* 0x000fc400092000a8 */
[--C-:B------:R-:W-:Y:S02]  /*8280*/  FFMA2 R44, R44.F32x2.HI_LO, UR6.F32, R168.reuse.F32 ;  /* 0x000000062c2c7c49 */ /* 0x100fe400092000a8 */
[--C-:B------:R-:W-:Y:S02]  /*8290*/  FFMA2 R48, R48.F32x2.HI_LO, UR6.F32, R168.reuse.F32 ;  /* 0x0000000630307c49 */ /* 0x100fe400092000a8 */
[----:B------:R-:W-:Y:S01]  /*82a0*/  MUFU.EX2 R90, R90 ;  /* 0x0000005a005a7308 */ /* 0x000fe20000000800 */
[--C-:B------:R-:W-:Y:S02]  /*82b0*/  FFMA2 R20, R20.F32x2.HI_LO, UR6.F32, R168.reuse.F32 ;  /* 0x0000000614147c49 */ /* 0x100fe400092000a8 */
[--C-:B------:R-:W-:Y:S02]  /*82c0*/  FFMA2 R140, R152.F32x2.HI_LO, UR6.F32, R168.reuse.F32 ;  /* 0x00000006988c7c49 */ /* 0x100fe400092000a8 */
[----:B------:R-:W-:Y:S02]  /*82d0*/  IMAD.MOV.U32 R152, RZ, RZ, 0x1 ;  /* 0x00000001ff987424 */ /* 0x000fe400078e00ff */
[--C-:B------:R-:W-:Y:S01]  /*82e0*/  FFMA2 R142, R154.F32x2.HI_LO, UR6.F32, R168.reuse.F32 ;  /* 0x000000069a8e7c49 */ /* 0x100fe200092000a8 */
[----:B------:R-:W-:Y:S01]  /*82f0*/  FSEL R155, R166, R167, P1 ;  /* 0x000000a7a69b7208 */ /* 0x000fe20000800000 */
[--C-:B------:R-:W-:Y:S01]  /*8300*/  FFMA2 R26, R26.F32x2.HI_LO, UR6.F32, R168.reuse.F32 ;  /* 0x000000061a1a7c49 */ /* 0x100fe200092000a8 */
[----:B------:R-:W1:Y:S01]  /*8310*/  MUFU.EX2 R91, R91 ;  /* 0x0000005b005b7308 */ /* 0x000e620000000800 */
[----:B--2---:R-:W-:Y:S01]  /*8320*/  F2FP.BF16.F32.PACK_AB R10, R89, R88 ;  /* 0x00000058590a723e */ /* 0x004fe200000010ff */
[----:B------:R-:W-:-:S02]  /*8330*/  FFMA2 R144, R156.F32x2.HI_LO, UR6.F32, R168.F32 ;  /* 0x000000069c907c49 */ /* 0x000fc400092000a8 */
[--C-:B------:R-:W-:Y:S02]  /*8340*/  FFMA2 R146, R158.F32x2.HI_LO, UR6.F32, R168.reuse.F32 ;  /* 0x000000069e927c49 */ /* 0x100fe400092000a8 */
[--C-:B------:R-:W-:Y:S02]  /*8350*/  FFMA2 R148, R162.F32x2.HI_LO, UR6.F32, R168.reuse.F32 ;  /* 0x00000006a2947c49 */ /* 0x100fe400092000a8 */
[----:B------:R-:W-:Y:S01]  /*8360*/  MUFU.EX2 R92, R92 ;  /* 0x0000005c005c7308 */ /* 0x000fe20000000800 */
[----:B------:R-:W-:-:S07]  /*8370*/  FFMA2 R150, R160.F32x2.HI_LO, UR6.F32, R168.F32 ;  /* 0x00000006a0967c49 */ /* 0x000fce00092000a8 */
[----:B------:R-:W2:Y:S01]  /*8380*/  MUFU.EX2 R93, R93 ;  /* 0x0000005d005d7308 */ /* 0x000ea20000000800 */
[----:B------:R2:W-:Y:S06]  /*8390*/  BAR.ARV R12, 0x40 ;  /* 0x0001000c0000751d */ /* 0x0005ec0000002000 */
[----:B-1----:R-:W-:Y:S01]  /*83a0*/  F2FP.BF16.F32.PACK_AB R11, R91, R90 ;  /* 0x0000005a5b0b723e */ /* 0x002fe200000010ff */
[----:B------:R-:W-:Y:S08]  /*83b0*/  MUFU.EX2 R94, R94 ;  /* 0x0000005e005e7308 */ /* 0x000ff00000000800 */
[----:B------:R-:W1:Y:S08]  /*83c0*/  MUFU.EX2 R95, R95 ;  /* 0x0000005f005f7308 */ /* 0x000e700000000800 */
[----:B------:R-:W-:Y:S01]  /*83d0*/  MUFU.EX2 R96, R96 ;  /* 0x0000006000607308 */ /* 0x000fe20000000800 */
[----:B--2---:R-:W-:-:S07]  /*83e0*/  F2FP.BF16.F32.PACK_AB R12, R93, R92 ;  /* 0x0000005c5d0c723e */ /* 0x004fce00000010ff */
[----:B------:R-:W2:Y:S01]  /*83f0*/  MUFU.EX2 R97, R97 ;  /* 0x0000006100617308 */ /* 0x000ea20000000800 */
[----:B-1----:R-:W-:-:S07]  /*8400*/  F2FP.BF16.F32.PACK_AB R13, R95, R94 ;  /* 0x0000005e5f0d723e */ /* 0x002fce00000010ff */
[----:B------:R-:W-:Y:S08]  /*8410*/  MUFU.EX2 R98, R98 ;  /* 0x0000006200627308 */ /* 0x000ff00000000800 */
[----:B------:R-:W1:Y:S01]  /*8420*/  MUFU.EX2 R99, R99 ;  /* 0x0000006300637308 */ /* 0x000e620000000800 */
[----:B--2---:R-:W-:-:S07]  /*8430*/  F2FP.BF16.F32.PACK_AB R14, R97, R96 ;  /* 0x00000060610e723e */ /* 0x004fce00000010ff */
[----:B------:R-:W-:Y:S08]  /*8440*/  MUFU.EX2 R100, R100 ;  /* 0x0000006400647308 */ /* 0x000ff00000000800 */
        /* <DEDUP_REMOVED lines=13> */
[----:B-1----:R-:W-:-:S04]  /*8520*/  F2FP.BF16.F32.PACK_AB R19, R107, R106 ;  /* 0x0000006a6b13723e */ /* 0x002fc800000010ff */
[----:B------:R2:W-:Y:S01]  /*8530*/  STTM.x16 tmem[UR4], R4 ;  /* 0x00000004000079ed */ /* 0x0005e20008240004 */
[----:B------:R-:W-:Y:S02]  /*8540*/  R2UR UR4, R87 ;  /* 0x00000000570472ca */ /* 0x000fe400000e0000 */
[----:B------:R-:W-:Y:S08]  /*8550*/  MUFU.EX2 R54, R54 ;  /* 0x0000003600367308 */ /* 0x000ff00000000800 */
[----:B------:R-:W1:Y:S08]  /*8560*/  MUFU.EX2 R55, R55 ;  /* 0x0000003700377308 */ /* 0x000e700000000800 */
[----:B------:R-:W-:Y:S08]  /*8570*/  MUFU.EX2 R56, R56 ;  /* 0x0000003800387308 */ /* 0x000ff00000000800 */
[----:B------:R-:W3:Y:S08]  /*8580*/  MUFU.EX2 R57, R57 ;  /* 0x0000003900397308 */ /* 0x000ef00000000800 */
[----:B------:R-:W-:Y:S08]  /*8590*/  MUFU.EX2 R58, R58 ;  /* 0x0000003a003a7308 */ /* 0x000ff00000000800 */
[----:B------:R-:W4:Y:S08]  /*85a0*/  MUFU.EX2 R59, R59 ;  /* 0x0000003b003b7308 */ /* 0x000f300000000800 */
[----:B------:R-:W-:Y:S01]  /*85b0*/  MUFU.EX2 R60, R60 ;  /* 0x0000003c003c7308 */ /* 0x000fe20000000800 */
[----:B--2---:R-:W-:-:S02]  /*85c0*/  F2FP.BF16.F32.PACK_AB R4, R53, R52 ;  /* 0x000000343504723e */ /* 0x004fc400000010ff */
[----:B-1----:R-:W-:Y:S02]  /*85d0*/  F2FP.BF16.F32.PACK_AB R5, R55, R54 ;  /* 0x000000363705723e */ /* 0x002fe400000010ff */
[----:B---3--:R-:W-:-:S03]  /*85e0*/  F2FP.BF16.F32.PACK_AB R6, R57, R56 ;  /* 0x000000383906723e */ /* 0x008fc600000010ff */
[----:B------:R-:W1:Y:S01]  /*85f0*/  MUFU.EX2 R61, R61 ;  /* 0x0000003d003d7308 */ /* 0x000e620000000800 */
[----:B----4-:R-:W-:-:S07]  /*8600*/  F2FP.BF16.F32.PACK_AB R7, R59, R58 ;  /* 0x0000003a3b07723e */ /* 0x010fce00000010ff */
        /* <DEDUP_REMOVED lines=35> */
[----:B--2---:R-:W-:-:S04]  /*8840*/  F2FP.BF16.F32.PACK_AB R19, R117, R116 ;  /* 0x000000747513723e */ /* 0x004fc800000010ff */
[----:B------:R1:W-:Y:S01]  /*8850*/  STTM.x16 tmem[UR4], R4 ;  /* 0x00000004000079ed */ /* 0x0003e20008240004 */
[----:B------:R-:W-:Y:S02]  /*8860*/  R2UR UR4, R86 ;  /* 0x00000000560472ca */ /* 0x000fe400000e0000 */
[----:B------:R-:W-:Y:S08]  /*8870*/  MUFU.EX2 R66, R66 ;  /* 0x0000004200427308 */ /* 0x000ff00000000800 */
[----:B------:R-:W2:Y:S08]  /*8880*/  MUFU.EX2 R67, R67 ;  /* 0x0000004300437308 */ /* 0x000eb00000000800 */
[----:B------:R-:W-:Y:S08]  /*8890*/  MUFU.EX2 R74, R74 ;  /* 0x0000004a004a7308 */ /* 0x000ff00000000800 */
[----:B------:R-:W3:Y:S08]  /*88a0*/  MUFU.EX2 R75, R75 ;  /* 0x0000004b004b7308 */ /* 0x000ef00000000800 */
[----:B------:R-:W-:Y:S08]  /*88b0*/  MUFU.EX2 R118, R118 ;  /* 0x0000007600767308 */ /* 0x000ff00000000800 */
[----:B------:R-:W4:Y:S08]  /*88c0*/  MUFU.EX2 R119, R119 ;  /* 0x0000007700777308 */ /* 0x000f300000000800 */
[----:B------:R-:W-:Y:S01]  /*88d0*/  MUFU.EX2 R78, R78 ;  /* 0x0000004e004e7308 */ /* 0x000fe20000000800 */
[----:B-1----:R-:W-:-:S02]  /*88e0*/  F2FP.BF16.F32.PACK_AB R4, R81, R80 ;  /* 0x000000505104723e */ /* 0x002fc400000010ff */
[----:B--2---:R-:W-:Y:S02]  /*88f0*/  F2FP.BF16.F32.PACK_AB R5, R67, R66 ;  /* 0x000000424305723e */ /* 0x004fe400000010ff */
        /* <DEDUP_REMOVED lines=40> */
[----:B------:R-:W-:Y:S01]  /*8b80*/  R2UR UR4, R164 ;  /* 0x00000000a40472ca */ /* 0x000fe200000e0000 */
[----:B------:R-:W2:Y:S01]  /*8b90*/  FENCE.VIEW.ASYNC.T ;  /* 0x00000000000073c6 */ /* 0x000ea20000000200 */
[----:B------:R-:W-:Y:S01]  /*8ba0*/  MUFU.EX2 R38, R38 ;  /* 0x0000002600267308 */ /* 0x000fe20000000800 */
[----:B--2---:R2:W-:Y:S07]  /*8bb0*/  SYNCS.ARRIVE.TRANS64.ART0 RZ, [UR7+0x88], R152 ;  /* 0x00008898ffff79a7 */ /* 0x0045ee0008500007 */
[----:B------:R-:W3:Y:S08]  /*8bc0*/  MUFU.EX2 R39, R39 ;  /* 0x0000002700277308 */ /* 0x000ef00000000800 */
[----:B------:R-:W-:Y:S08]  /*8bd0*/  MUFU.EX2 R40, R40 ;  /* 0x0000002800287308 */ /* 0x000ff00000000800 */
[----:B------:R-:W4:Y:S08]  /*8be0*/  MUFU.EX2 R41, R41 ;  /* 0x0000002900297308 */ /* 0x000f300000000800 */
[----:B------:R-:W-:Y:S08]  /*8bf0*/  MUFU.EX2 R50, R50 ;  /* 0x0000003200327308 */ /* 0x000ff00000000800 */
[----:B------:R-:W5:Y:S08]  /*8c00*/  MUFU.EX2 R51, R51 ;  /* 0x0000003300337308 */ /* 0x000f700000000800 */
[----:B------:R-:W-:Y:S01]  /*8c10*/  MUFU.EX2 R44, R44 ;  /* 0x0000002c002c7308 */ /* 0x000fe20000000800 */
[----:B-1----:R-:W-:-:S02]  /*8c20*/  F2FP.BF16.F32.PACK_AB R4, R47, R46 ;  /* 0x0000002e2f04723e */ /* 0x002fc400000010ff */
[----:B---3--:R-:W-:Y:S02]  /*8c30*/  F2FP.BF16.F32.PACK_AB R5, R39, R38 ;  /* 0x000000262705723e */ /* 0x008fe400000010ff */
[----:B----4-:R-:W-:-:S03]  /*8c40*/  F2FP.BF16.F32.PACK_AB R6, R41, R40 ;  /* 0x000000282906723e */ /* 0x010fc600000010ff */
[----:B------:R-:W1:Y:S01]  /*8c50*/  MUFU.EX2 R45, R45 ;  /* 0x0000002d002d7308 */ /* 0x000e620000000800 */
[----:B-----5:R-:W-:-:S07]  /*8c60*/  F2FP.BF16.F32.PACK_AB R7, R51, R50 ;  /* 0x000000323307723e */ /* 0x020fce00000010ff */
[----:B------:R-:W-:Y:S08]  /*8c70*/  MUFU.EX2 R48, R48 ;  /* 0x0000003000307308 */ /* 0x000ff00000000800 */
[----:B------:R-:W3:Y:S01]  /*8c80*/  MUFU.EX2 R49, R49 ;  /* 0x0000003100317308 */ /* 0x000ee20000000800 */
[----:B-1----:R-:W-:-:S07]  /*8c90*/  F2FP.BF16.F32.PACK_AB R8, R45, R44 ;  /* 0x0000002c2d08723e */ /* 0x002fce00000010ff */
[----:B------:R-:W-:Y:S08]  /*8ca0*/  MUFU.EX2 R136, R136 ;  /* 0x0000008800887308 */ /* 0x000ff00000000800 */
[----:B------:R-:W1:Y:S01]  /*8cb0*/  MUFU.EX2 R137, R137 ;  /* 0x0000008900897308 */ /* 0x000e620000000800 */
[----:B---3--:R-:W-:-:S07]  /*8cc0*/  F2FP.BF16.F32.PACK_AB R9, R49, R48 ;  /* 0x000000303109723e */ /* 0x008fce00000010ff */
        /* <DEDUP_REMOVED lines=26> */
[----:B-1----:R-:W-:Y:S02]  /*8e70*/  F2FP.BF16.F32.PACK_AB R18, R149, R148 ;  /* 0x000000949512723e */ /* 0x002fe400000010ff */
[----:B---3--:R-:W-:-:S04]  /*8e80*/  F2FP.BF16.F32.PACK_AB R19, R151, R150 ;  /* 0x000000969713723e */ /* 0x008fc800000010ff */
[----:B------:R2:W-:Y:S01]  /*8e90*/  STTM.x16 tmem[UR4], R4 ;  /* 0x00000004000079ed */ /* 0x0005e20008240004 */
[----:B------:R-:W-:Y:S01]  /*8ea0*/  USHF.L.U32 UR4, UR10, 0x1f, URZ ;  /* 0x0000001f0a047899 */ /* 0x000fe200080006ff */
[----:B------:R-:W1:Y:S02]  /*8eb0*/  FENCE.VIEW.ASYNC.T ;  /* 0x00000000000073c6 */ /* 0x000e640000000200 */
[----:B-1----:R-:W-:-:S03]  /*8ec0*/  NOP ;  /* 0x0000000000007918 */ /* 0x002fc60000000000 */
[----:B------:R-:W-:Y:S01]  /*8ed0*/  IMAD.U32 R153, RZ, RZ, UR4 ;  /* 0x00000004ff997e24 */ /* 0x000fe2000f8e00ff */
[----:B------:R2:W-:Y:S03]  /*8ee0*/  @P0 SYNCS.ARRIVE.TRANS64.ART0 RZ, [UR7+0x90], R152 ;  /* 0x00009098ffff09a7 */ /* 0x0005e60008500007 */
[----:B------:R-:W1:Y:S02]  /*8ef0*/  SYNCS.PHASECHK.TRANS64.TRYWAIT P0, [UR7+0xb8], R153 ;  /* 0x0000b899ff0075a7 */ /* 0x000e640008001107 */
[----:B-12---:R-:W-:Y:S05]  /*8f00*/  @!P0 BRA `(.L_x_43) ;  /* 0x0000004400cc8947 */ /* 0x006fea0003800000 */
.L_x_101:
[----:B------:R-:W-:Y:S01]  /*8f10*/  MOV R5, UR14 ;  /* 0x0000000e00057c02 */ /* 0x000fe20008000f00 */
[----:B-1----:R-:W-:Y:S01]  /*8f20*/  FMUL R4, R169, R2 ;  /* 0x00000002a9047220 */ /* 0x002fe20000400000 */
[----:B------:R-:W-:Y:S01]  /*8f30*/  FADD2 R24, R24.F32x2.HI_LO, R34.F32x2.HI_LO ;  /* 0x000000221818724b */ /* 0x000fe20000000000 */
[----:B------:R-:W-:Y:S01]  /*8f40*/  UIADD3 UR12, UPT, UPT, UR12, 0x1, URZ ;  /* 0x000000010c0c7890 */ /* 0x000fe2000fffe0ff */
[----:B------:R-:W-:Y:S01]  /*8f50*/  FADD2 R28, R28.F32x2.HI_LO, R88.F32x2.HI_LO ;  /* 0x000000581c1c724b */ /* 0x000fe20000000000 */
[----:B------:R-:W-:Y:S01]  /*8f60*/  MOV R166, R155 ;  /* 0x0000009b00a67202 */ /* 0x000fe20000000f00 */
[----:B------:R-:W-:Y:S01]  /*8f70*/  FADD2 R4, R4.F32x2.HI_LO, R22.F32x2.HI_LO ;  /* 0x000000160404724b */ /* 0x000fe20000000000 */
[----:B------:R-:W-:Y:S01]  /*8f80*/  UISETP.NE.AND UP0, UPT, UR12, -0x1, UPT ;  /* 0xffffffff0c00788c */ /* 0x000fe2000bf05270 */
[----:B------:R-:W-:Y:S01]  /*8f90*/  FADD2 R30, R30.F32x2.HI_LO, R90.F32x2.HI_LO ;  /* 0x0000005a1e1e724b */ /* 0x000fe20000000000 */
[----:B------:R-:W-:Y:S01]  /*8fa0*/  ULOP3.LUT UR10, UR10, 0x1, URZ, 0x3c, !UPT ;  /* 0x000000010a0a7892 */ /* 0x000fe2000f8e3cff */
[----:B------:R-:W-:Y:S01]  /*8fb0*/  FADD2 R4, R4.F32x2.HI_LO, R32.F32x2.HI_LO ;  /* 0x000000200404724b */ /* 0x000fe20000000000 */
[----:B------:R-:W-:Y:S01]  /*8fc0*/  ULOP3.LUT UR11, UR11, 0x1, URZ, 0x3c, !UPT ;  /* 0x000000010b0b7892 */ /* 0x000fe2000f8e3cff */
[----:B------:R-:W-:-:S02]  /*8fd0*/  FADD2 R24, R24.F32x2.HI_LO, R94.F32x2.HI_LO ;  /* 0x0000005e1818724b */ /* 0x000fc40000000000 */
[----:B------:R-:W-:Y:S02]  /*8fe0*/  FADD2 R28, R28.F32x2.HI_LO, R96.F32x2.HI_LO ;  /* 0x000000601c1c724b */ /* 0x000fe40000000000 */
[----:B------:R-:W-:Y:S02]  /*8ff0*/  FADD2 R30, R30.F32x2.HI_LO, R98.F32x2.HI_LO ;  /* 0x000000621e1e724b */ /* 0x000fe40000000000 */
[----:B------:R-:W-:Y:S02]  /*9000*/  FADD2 R4, R4.F32x2.HI_LO, R92.F32x2.HI_LO ;  /* 0x0000005c0404724b */ /* 0x000fe40000000000 */
[----:B------:R-:W-:Y:S02]  /*9010*/  FADD2 R24, R24.F32x2.HI_LO, R102.F32x2.HI_LO ;  /* 0x000000661818724b */ /* 0x000fe40000000000 */
[----:B------:R-:W-:Y:S02]  /*9020*/  FADD2 R28, R28.F32x2.HI_LO, R104.F32x2.HI_LO ;  /* 0x000000681c1c724b */ /* 0x000fe40000000000 */
        /* <DEDUP_REMOVED lines=51> */
[----:B------:R-:W-:-:S04]  /*9360*/  FADD2 R4, R4.F32x2.HI_LO, R24.F32x2.HI_LO ;  /* 0x000000180404724b */ /* 0x000fc80000000000 */
[----:B------:R-:W-:-:S04]  /*9370*/  FADD2 R4, R4.F32x2.HI_LO, R28.F32x2.HI_LO ;  /* 0x0000001c0404724b */ /* 0x000fc80000000000 */
[----:B------:R-:W-:Y:S01]  /*9380*/  FADD R2, R4, R5 ;  /* 0x0000000504027221 */ /* 0x000fe20000000000 */
[----:B------:R-:W-:Y:S06]  /*9390*/  BRA.U UP0, `(.L_x_44) ;  /* 0xffffffd900447547 */ /* 0x000fec000b83ffff */
.L_x_41:
[----:B------:R-:W-:-:S04]  /*93a0*/  UISETP.LT.AND UP0, UPT, UR16, UR15, UPT ;  /* 0x0000000f1000728c */ /* 0x000fc8000bf01270 */
[----:B------:R-:W-:-:S04]  /*93b0*/  USEL UR8, UR16, UR15, UP0 ;  /* 0x0000000f10087287 */ /* 0x000fc80008000000 */
[----:B------:R-:W-:-:S09]  /*93c0*/  UISETP.GE.AND UP0, UPT, UR8, 0x1, UPT ;  /* 0x000000010800788c */ /* 0x000fd2000bf06270 */
[----:B------:R-:W-:Y:S05]  /*93d0*/  BRA.U !UP0, `(.L_x_45) ;  /* 0x0000002108247547 */ /* 0x000fea000b800000 */
[----:B------:R-:W1:Y:S01]  /*93e0*/  S2R R159, SR_TID.X ;  /* 0x00000000009f7919 */ /* 0x000e620000002100 */
[----:B------:R-:W2:Y:S01]  /*93f0*/  S2UR UR4, SR_CgaCtaId ;  /* 0x00000000000479c3 */ /* 0x000ea20000008800 */
[----:B------:R-:W-:Y:S01]  /*9400*/  IMAD.MOV.U32 R160, RZ, RZ, R155 ;  /* 0x000000ffffa07224 */ /* 0x000fe200078e009b */
[----:B------:R-:W-:Y:S01]  /*9410*/  UMOV UR7, 0x400 ;  /* 0x0000040000077882 */ /* 0x000fe20000000000 */
[----:B------:R-:W3:Y:S01]  /*9420*/  LDCU UR5, c[0x0][0x600] ;  /* 0x0000c000ff0577ac */ /* 0x000ee20008000800 */
[----:B------:R-:W-:Y:S01]  /*9430*/  UIADD3 UR8, UPT, UPT, -UR8, URZ, URZ ;  /* 0x000000ff08087290 */ /* 0x000fe2000fffe1ff */
[----:B------:R-:W-:Y:S01]  /*9440*/  UMOV UR9, URZ ;  /* 0x000000ff00097c82 */ /* 0x000fe20008000000 */
[----:B--2---:R-:W-:Y:S01]  /*9450*/  ULEA UR7, UR4, UR7, 0x18 ;  /* 0x0000000704077291 */ /* 0x004fe2000f8ec0ff */
[----:B-1----:R-:W-:-:S05]  /*9460*/  IMAD.U32 R158, R159, 0x10000, RZ ;  /* 0x000100009f9e7824 */ /* 0x002fca00078e00ff */
[----:B------:R-:W-:-:S04]  /*9470*/  LOP3.LUT R158, R158, 0x600000, RZ, 0xc0, !PT ;  /* 0x006000009e9e7812 */ /* 0x000fc800078ec0ff */
[C---:B------:R-:W-:Y:S02]  /*9480*/  LOP3.LUT R157, R158.reuse, 0x70, RZ, 0xfc, !PT ;  /* 0x000000709e9d7812 */ /* 0x040fe400078efcff */
[C---:B------:R-:W-:Y:S02]  /*9490*/  LOP3.LUT R156, R158.reuse, 0x50, RZ, 0xfc, !PT ;  /* 0x000000509e9c7812 */ /* 0x040fe400078efcff */
[C---:B------:R-:W-:Y:S02]  /*94a0*/  LOP3.LUT R154, R158.reuse, 0x60, RZ, 0xfc, !PT ;  /* 0x000000609e9a7812 */ /* 0x040fe400078efcff */
[C---:B------:R-:W-:Y:S02]  /*94b0*/  LOP3.LUT R3, R158.reuse, 0x40, RZ, 0xfc, !PT ;  /* 0x000000409e037812 */ /* 0x040fe400078efcff */
[----:B---3--:R-:W-:-:S07]  /*94c0*/  LOP3.LUT R0, R158, 0x20, RZ, 0xfc, !PT ;  /* 0x000000209e007812 */ /* 0x008fce00078efcff */
.L_x_48:
[----:B------:R-:W-:Y:S01]  /*94d0*/  USHF.L.U32 UR4, UR11, 0x1f, URZ ;  /* 0x0000001f0b047899 */ /* 0x000fe200080006ff */
[----:B------:R-:W-:-:S05]  /*94e0*/  R2UR UR6, R158 ;  /* 0x000000009e0672ca */ /* 0x000fca00000e0000 */
[----:B------:R-:W-:-:S04]  /*94f0*/  MOV R4, UR4 ;  /* 0x0000000400047c02 */ /* 0x000fc80008000f00 */
[----:B------:R-:W1:Y:S02]  /*9500*/  SYNCS.PHASECHK.TRANS64.TRYWAIT P0, [UR7+0x80], R4 ;  /* 0x00008004ff0075a7 */ /* 0x000e640008001107 */
[----:B-1----:R-:W-:Y:S05]  /*9510*/  @!P0 BRA `(.L_x_46) ;  /* 0x0000004000688947 */ /* 0x002fea0003800000 */
.L_x_103:
[----:B------:R-:W2:Y:S01]  /*9520*/  LDTM.x32 R100, tmem[UR6] ;  /* 0x00000006006479ee */ /* 0x000ea200082c0000 */
[----:B------:R-:W-:Y:S01]  /*9530*/  R2UR UR4, R0 ;  /* 0x00000000000472ca */ /* 0x000fe200000e0000 */
[----:B------:R-:W-:Y:S01]  /*9540*/  IMAD.MOV.U32 R162, RZ, RZ, 0x3d9df09d ;  /* 0x3d9df09dffa27424 */ /* 0x000fe200078e00ff */
[----:B------:R-:W-:-:S11]  /*9550*/  R2UR UR6, R3 ;  /* 0x00000000030672ca */ /* 0x000fd600000e0000 */
[----:B------:R-:W3:Y:S01]  /*9560*/  LDTM.x32 R68, tmem[UR4] ;  /* 0x00000004004479ee */ /* 0x000ee200082c0000 */
[----:B------:R-:W-:Y:S01]  /*9570*/  R2UR UR4, R154 ;  /* 0x000000009a0472ca */ /* 0x000fe200000e0000 */
[----:B------:R-:W4:Y:S01]  /*9580*/  LDTM.x32 R36, tmem[UR6] ;  /* 0x00000006002479ee */ /* 0x000f2200082c0000 */
[----:B--2---:R-:W-:Y:S02]  /*9590*/  FMNMX3 R134, R160, R100, R101, !PT ;  /* 0x00000064a0867276 */ /* 0x004fe40007800065 */
[----:B------:R-:W-:Y:S02]  /*95a0*/  FMNMX R133, R102, R103, !PT ;  /* 0x0000006766857209 */ /* 0x000fe40007800000 */
[----:B------:R-:W-:-:S07]  /*95b0*/  FMNMX R132, R104, R105, !PT ;  /* 0x0000006968847209 */ /* 0x000fce0007800000 */
[----:B-1----:R-:W1:Y:S01]  /*95c0*/  LDTM.x32 R4, tmem[UR4] ;  /* 0x00000004000479ee */ /* 0x002e6200082c0000 */
[----:B------:R-:W-:Y:S02]  /*95d0*/  FMNMX R155, R106, R107, !PT ;  /* 0x0000006b6a9b7209 */ /* 0x000fe40007800000 */
        /* <DEDUP_REMOVED lines=12> */
[----:B---3--:R-:W-:Y:S02]  /*96a0*/  FMNMX3 R134, R134, R68, R69, !PT ;  /* 0x0000004486867276 */ /* 0x008fe40007800045 */
        /* <DEDUP_REMOVED lines=15> */
[----:B----4-:R-:W-:-:S02]  /*97a0*/  FMNMX3 R134, R134, R36, R37, !PT ;  /* 0x0000002486867276 */ /* 0x010fc40007800025 */
        /* <DEDUP_REMOVED lines=15> */
[----:B-1----:R-:W-:Y:S02]  /*98a0*/  FMNMX3 R134, R134, R4, R5, !PT ;  /* 0x0000000486867276 */ /* 0x002fe40007800005 */
        /* <DEDUP_REMOVED lines=15> */
[----:B------:R-:W-:Y:S02]  /*99a0*/  FMNMX R133, R134, R133, !PT ;  /* 0x0000008586857209 */ /* 0x000fe40007800000 */
[----:B------:R-:W-:Y:S02]  /*99b0*/  R2UR UR4, R3 ;  /* 0x00000000030472ca */ /* 0x000fe400000e0000 */
[----:B------:R-:W-:-:S04]  /*99c0*/  FMNMX3 R155, R133, R132, R155, !PT ;  /* 0x00000084859b7276 */ /* 0x000fc8000780009b */
[----:B------:R-:W-:-:S04]  /*99d0*/  FSETP.NEU.AND P0, PT, R155, -INF , PT ;  /* 0xff8000009b00780b */ /* 0x000fc80003f0d000 */
[----:B------:R-:W-:Y:S02]  /*99e0*/  FSEL R161, R155, RZ, P0 ;  /* 0x000000ff9ba17208 */ /* 0x000fe40000000000 */
[----:B------:R-:W-:-:S03]  /*99f0*/  ELECT P0, URZ, PT ;  /* 0x0000000000ff782f */ /* 0x000fc60003800000 */
[----:B------:R-:W-:-:S04]  /*9a00*/  FADD R163, -R161, R160 ;  /* 0x000000a0a1a37221 */ /* 0x000fc80000000100 */
[----:B------:R-:W-:-:S05]  /*9a10*/  FMUL R163, R163, UR5 ;  /* 0x00000005a3a37c20 */ /* 0x000fca0008400000 */
[----:B------:R-:W-:Y:S02]  /*9a20*/  FSETP.GE.AND P1, PT, R163, -8, PT ;  /* 0xc1000000a300780b */ /* 0x000fe40003f26000 */
[----:B------:R-:W1:Y:S02]  /*9a30*/  MUFU.EX2 R163, R163 ;  /* 0x000000a300a37308 */ /* 0x000e640000000800 */
[C---:B------:R-:W-:Y:S02]  /*9a40*/  FSEL R161, R160.reuse, R161, P1 ;  /* 0x000000a1a0a17208 */ /* 0x040fe40000800000 */
[----:B------:R-:W-:-:S03]  /*9a50*/  FSEL R155, R160, R155, P1 ;  /* 0x0000009ba09b7208 */ /* 0x000fc60000800000 */
[----:B------:R-:W-:-:S04]  /*9a60*/  FFMA R161, -R161, UR5, RZ ;  /* 0x00000005a1a17c23 */ /* 0x000fc800080001ff */
[--C-:B------:R-:W-:Y:S02]  /*9a70*/  FFMA2 R132, R100.F32x2.HI_LO, UR5.F32, R161.reuse.F32 ;  /* 0x0000000564847c49 */ /* 0x100fe400092000a1 */
[--C-:B------:R-:W-:Y:S02]  /*9a80*/  FFMA2 R134, R102.F32x2.HI_LO, UR5.F32, R161.reuse.F32 ;  /* 0x0000000566867c49 */ /* 0x100fe400092000a1 */
[--C-:B------:R-:W-:Y:S02]  /*9a90*/  FFMA2 R136, R104.F32x2.HI_LO, UR5.F32, R161.reuse.F32 ;  /* 0x0000000568887c49 */ /* 0x100fe400092000a1 */
[--C-:B------:R-:W-:Y:S01]  /*9aa0*/  FFMA2 R138, R106.F32x2.HI_LO, UR5.F32, R161.reuse.F32 ;  /* 0x000000056a8a7c49 */ /* 0x100fe200092000a1 */
[----:B------:R-:W-:Y:S01]  /*9ab0*/  MUFU.EX2 R132, R132 ;  /* 0x0000008400847308 */ /* 0x000fe20000000800 */
[----:B------:R-:W-:Y:S02]  /*9ac0*/  FFMA2 R140, R108.F32x2.HI_LO, UR5.F32, R161.F32 ;  /* 0x000000056c8c7c49 */ /* 0x000fe400092000a1 */
[----:B------:R-:W-:-:S02]  /*9ad0*/  IMAD.SHL.U32 R106, R159, 0x4, RZ ;  /* 0x000000049f6a7824 */ /* 0x000fc400078e00ff */
[--C-:B------:R-:W-:Y:S01]  /*9ae0*/  FFMA2 R142, R110.F32x2.HI_LO, UR5.F32, R161.reuse.F32 ;  /* 0x000000056e8e7c49 */ /* 0x100fe200092000a1 */
[----:B-1----:R-:W-:Y:S01]  /*9af0*/  FSEL R163, R163, 1, !P1 ;  /* 0x3f800000a3a37808 */ /* 0x002fe20004800000 */
[--C-:B------:R-:W-:Y:S02]  /*9b00*/  FFMA2 R144, R112.F32x2.HI_LO, UR5.F32, R161.reuse.F32 ;  /* 0x0000000570907c49 */ /* 0x100fe400092000a1 */
[----:B------:R-:W-:Y:S02]  /*9b10*/  IMAD.U32 R108, RZ, RZ, UR13 ;  /* 0x0000000dff6c7e24 */ /* 0x000fe4000f8e00ff */
[--C-:B------:R-:W-:Y:S01]  /*9b20*/  FFMA2 R146, R114.F32x2.HI_LO, UR5.F32, R161.reuse.F32 ;  /* 0x0000000572927c49 */ /* 0x100fe200092000a1 */
[----:B------:R-:W1:Y:S01]  /*9b30*/  MUFU.EX2 R133, R133 ;  /* 0x0000008500857308 */ /* 0x000e620000000800 */
[--C-:B------:R-:W-:Y:S01]  /*9b40*/  FFMA2 R116, R116.F32x2.HI_LO, UR5.F32, R161.reuse.F32 ;  /* 0x0000000574747c49 */ /* 0x100fe200092000a1 */
[----:B------:R-:W-:Y:S01]  /*9b50*/  LOP3.LUT R106, R106, 0x1fc, RZ, 0xc0, !PT ;  /* 0x000001fc6a6a7812 */ /* 0x000fe200078ec0ff */
        /* <DEDUP_REMOVED lines=9> */
[----:B------:R-:W3:Y:S01]  /*9bf0*/  MUFU.EX2 R135, R135 ;  /* 0x0000008700877308 */ /* 0x000ee20000000800 */
[--C-:B------:R-:W-:Y:S01]  /*9c00*/  FFMA2 R152, R72.F32x2.HI_LO, UR5.F32, R161.reuse.F32 ;  /* 0x0000000548987c49 */ /* 0x100fe200092000a1 */
[----:B-1----:R-:W-:Y:S01]  /*9c10*/  F2FP.BF16.F32.PACK_AB R100, R133, R132 ;  /* 0x000000848564723e */ /* 0x002fe200000010ff */
[----:B------:R-:W-:-:S02]  /*9c20*/  FFMA2 R148, R68.F32x2.HI_LO, UR5.F32, R161.F32 ;  /* 0x0000000544947c49 */ /* 0x000fc400092000a1 */
[--C-:B------:R-:W-:Y:S02]  /*9c30*/  FFMA2 R72, R82.F32x2.HI_LO, UR5.F32, R161.reuse.F32 ;  /* 0x0000000552487c49 */ /* 0x100fe400092000a1 */
[--C-:B------:R-:W-:Y:S01]  /*9c40*/  FFMA2 R68, R74.F32x2.HI_LO, UR5.F32, R161.reuse.F32 ;  /* 0x000000054a447c49 */ /* 0x100fe200092000a1 */
[----:B------:R-:W-:Y:S01]  /*9c50*/  MUFU.EX2 R136, R136 ;  /* 0x0000008800887308 */ /* 0x000fe20000000800 */
[--C-:B------:R-:W-:Y:S01]  /*9c60*/  FFMA2 R74, R80.F32x2.HI_LO, UR5.F32, R161.reuse.F32 ;  /* 0x00000005504a7c49 */ /* 0x100fe200092000a1 */
[----:B------:R-:W-:Y:S01]  /*9c70*/  FMNMX R72, R72, -127, !PT ;  /* 0xc2fe000048487809 */ /* 0x000fe20007800000 */
[--C-:B------:R-:W-:Y:S01]  /*9c80*/  FFMA2 R150, R70.F32x2.HI_LO, UR5.F32, R161.reuse.F32 ;  /* 0x0000000546967c49 */ /* 0x100fe200092000a1 */
[----:B------:R-:W-:Y:S01]  /*9c90*/  FMNMX R73, R73, -127, !PT ;  /* 0xc2fe000049497809 */ /* 0x000fe20007800000 */
[--C-:B------:R-:W-:Y:S01]  /*9ca0*/  FFMA2 R70, R96.F32x2.HI_LO, UR5.F32, R161.reuse.F32 ;  /* 0x0000000560467c49 */ /* 0x100fe200092000a1 */
[----:B------:R-:W-:Y:S01]  /*9cb0*/  FMNMX R74, R74, -127, !PT ;  /* 0xc2fe00004a4a7809 */ /* 0x000fe20007800000 */
[--C-:B------:R-:W-:Y:S01]  /*9cc0*/  FFMA2 R84, R84.F32x2.HI_LO, UR5.F32, R161.reuse.F32 ;  /* 0x0000000554547c49 */ /* 0x100fe200092000a1 */
[----:B------:R-:W1:Y:S01]  /*9cd0*/  MUFU.EX2 R137, R137 ;  /* 0x0000008900897308 */ /* 0x000e620000000800 */
[----:B---3--:R-:W-:Y:S01]  /*9ce0*/  F2FP.BF16.F32.PACK_AB R101, R135, R134 ;  /* 0x000000868765723e */ /* 0x008fe200000010ff */
[--C-:B------:R-:W-:Y:S01]  /*9cf0*/  FFMA2 R86, R86.F32x2.HI_LO, UR5.F32, R161.reuse.F32 ;  /* 0x0000000556567c49 */ /* 0x100fe200092000a1 */
[----:B------:R-:W-:Y:S01]  /*9d00*/  FMNMX R75, R75, -127, !PT ;  /* 0xc2fe00004b4b7809 */ /* 0x000fe20007800000 */
[--C-:B------:R-:W-:Y:S01]  /*9d10*/  FFMA2 R88, R88.F32x2.HI_LO, UR5.F32, R161.reuse.F32 ;  /* 0x0000000558587c49 */ /* 0x100fe200092000a1 */
[----:B------:R-:W-:Y:S01]  /*9d20*/  FMNMX R70, R70, -127, !PT ;  /* 0xc2fe000046467809 */ /* 0x000fe20007800000 */
[--C-:B------:R-:W-:Y:S01]  /*9d30*/  FFMA2 R90, R90.F32x2.HI_LO, UR5.F32, R161.reuse.F32 ;  /* 0x000000055a5a7c49 */ /* 0x100fe200092000a1 */
[----:B------:R-:W-:Y:S01]  /*9d40*/  FMNMX R71, R71, -127, !PT ;  /* 0xc2fe000047477809 */ /* 0x000fe20007800000 */
[----:B------:R-:W-:Y:S01]  /*9d50*/  MUFU.EX2 R138, R138 ;  /* 0x0000008a008a7308 */ /* 0x000fe20000000800 */
[----:B------:R-:W-:-:S02]  /*9d60*/  FFMA2 R92, R92.F32x2.HI_LO, UR5.F32, R161.F32 ;  /* 0x000000055c5c7c49 */ /* 0x000fc400092000a1 */
[--C-:B------:R-:W-:Y:S02]  /*9d70*/  FFMA2 R52, R52.F32x2.HI_LO, UR5.F32, R161.reuse.F32 ;  /* 0x0000000534347c49 */ /* 0x100fe400092000a1 */
[----:B------:R-:W-:Y:S02]  /*9d80*/  FADD2.RM R96, R70.F32x2.HI_LO, 12582912 ;  /* 0x4b4000004660744b */ /* 0x000fe40000204000 */
[--C-:B------:R-:W-:Y:S01]  /*9d90*/  FFMA2 R54, R54.F32x2.HI_LO, UR5.F32, R161.reuse.F32 ;  /* 0x0000000536367c49 */ /* 0x100fe200092000a1 */
[----:B------:R-:W3:Y:S01]  /*9da0*/  MUFU.EX2 R139, R139 ;  /* 0x0000008b008b7308 */ /* 0x000ee20000000800 */
[----:B-1----:R-:W-:Y:S01]  /*9db0*/  F2FP.BF16.F32.PACK_AB R102, R137, R136 ;  /* 0x000000888966723e */ /* 0x002fe200000010ff */
[--C-:B------:R-:W-:Y:S02]  /*9dc0*/  FFMA2 R56, R56.F32x2.HI_LO, UR5.F32, R161.reuse.F32 ;  /* 0x0000000538387c49 */ /* 0x100fe400092000a1 */
[--C-:B------:R-:W-:Y:S02]  /*9dd0*/  FFMA2 R58, R58.F32x2.HI_LO, UR5.F32, R161.reuse.F32 ;  /* 0x000000053a3a7c49 */ /* 0x100fe400092000a1 */
[----:B------:R-:W-:-:S02]  /*9de0*/  FFMA2 R60, R60.F32x2.HI_LO, UR5.F32, R161.F32 ;  /* 0x000000053c3c7c49 */ /* 0x000fc400092000a1 */
[----:B------:R-:W-:Y:S01]  /*9df0*/  MUFU.EX2 R140, R140 ;  /* 0x0000008c008c7308 */ /* 0x000fe20000000800 */
[--C-:B------:R-:W-:Y:S02]  /*9e00*/  FFMA2 R20, R20.F32x2.HI_LO, UR5.F32, R161.reuse.F32 ;  /* 0x0000000514147c49 */ /* 0x100fe400092000a1 */
[--C-:B------:R-:W-:Y:S02]  /*9e10*/  FFMA2 R22, R22.F32x2.HI_LO, UR5.F32, R161.reuse.F32 ;  /* 0x0000000516167c49 */ /* 0x100fe400092000a1 */
[--C-:B------:R-:W-:Y:S02]  /*9e20*/  FFMA2 R24, R24.F32x2.HI_LO, UR5.F32, R161.reuse.F32 ;  /* 0x0000000518187c49 */ /* 0x100fe400092000a1 */
[--C-:B------:R-:W-:Y:S01]  /*9e30*/  FFMA2 R26, R26.F32x2.HI_LO, UR5.F32, R161.reuse.F32 ;  /* 0x000000051a1a7c49 */ /* 0x100fe200092000a1 */
[----:B------:R-:W1:Y:S01]  /*9e40*/  MUFU.EX2 R141, R141 ;  /* 0x0000008d008d7308 */ /* 0x000e620000000800 */
[----:B---3--:R-:W-:Y:S01]  /*9e50*/  F2FP.BF16.F32.PACK_AB R103, R139, R138 ;  /* 0x0000008a8b67723e */ /* 0x008fe200000010ff */
[----:B------:R-:W-:-:S02]  /*9e60*/  FFMA2 R28, R28.F32x2.HI_LO, UR5.F32, R161.F32 ;  /* 0x000000051c1c7c49 */ /* 0x000fc400092000a1 */
[--C-:B------:R-:W-:Y:S02]  /*9e70*/  FFMA2 R30, R30.F32x2.HI_LO, UR5.F32, R161.reuse.F32 ;  /* 0x000000051e1e7c49 */ /* 0x100fe400092000a1 */
[--C-:B------:R-:W-:Y:S02]  /*9e80*/  FFMA2 R32, R32.F32x2.HI_LO, UR5.F32, R161.reuse.F32 ;  /* 0x0000000520207c49 */ /* 0x100fe400092000a1 */
[----:B------:R-:W-:Y:S01]  /*9e90*/  MUFU.EX2 R142, R142 ;  /* 0x0000008e008e7308 */ /* 0x000fe20000000800 */
[--C-:B------:R-:W-:Y:S02]  /*9ea0*/  FFMA2 R34, R34.F32x2.HI_LO, UR5.F32, R161.reuse.F32 ;  /* 0x0000000522227c49 */ /* 0x100fe400092000a1 */
[----:B------:R-:W-:-:S05]  /*9eb0*/  FFMA2 R10, R10.F32x2.HI_LO, UR5.F32, R161.F32 ;  /* 0x000000050a0a7c49 */ /* 0x000fca00092000a1 */
[----:B------:R-:W3:Y:S01]  /*9ec0*/  MUFU.EX2 R143, R143 ;  /* 0x0000008f008f7308 */ /* 0x000ee20000000800 */
[----:B-1----:R-:W-:-:S07]  /*9ed0*/  F2FP.BF16.F32.PACK_AB R104, R141, R140 ;  /* 0x0000008c8d68723e */ /* 0x002fce00000010ff */
[----:B------:R-:W-:Y:S08]  /*9ee0*/  MUFU.EX2 R144, R144 ;  /* 0x0000009000907308 */ /* 0x000ff00000000800 */
[----:B------:R-:W2:Y:S01]  /*9ef0*/  MUFU.EX2 R145, R145 ;  /* 0x0000009100917308 */ /* 0x000ea20000000800 */
[----:B---3--:R-:W-:-:S07]  /*9f00*/  F2FP.BF16.F32.PACK_AB R105, R143, R142 ;  /* 0x0000008e8f69723e */ /* 0x008fce00000010ff */
[----:B------:R-:W-:Y:S08]  /*9f10*/  MUFU.EX2 R146, R146 ;  /* 0x0000009200927308 */ /* 0x000ff00000000800 */
[----:B------:R-:W1:Y:S01]  /*9f20*/  MUFU.EX2 R147, R147 ;  /* 0x0000009300937308 */ /* 0x000e620000000800 */
[----:B--2---:R-:W-:-:S07]  /*9f30*/  F2FP.BF16.F32.PACK_AB R106, R145, R144 ;  /* 0x00000090916a723e */ /* 0x004fce00000010ff */
[----:B------:R-:W-:Y:S08]  /*9f40*/  MUFU.EX2 R116, R116 ;  /* 0x0000007400747308 */ /* 0x000ff00000000800 */
        /* <DEDUP_REMOVED lines=25> */
[----:B------:R-:W-:Y:S01]  /*a0e0*/  MUFU.EX2 R149, R149 ;  /* 0x0000009500957308 */ /* 0x000fe20000000800 */
[----:B-1----:R-:W-:-:S04]  /*a0f0*/  F2FP.BF16.F32.PACK_AB R115, R131, R130 ;  /* 0x000000828373723e */ /* 0x002fc800000010ff */
[----:B------:R1:W-:Y:S01]  /*a100*/  STTM.x16 tmem[UR4], R100 ;  /* 0x00000064000079ed */ /* 0x0003e20008240004 */
[----:B------:R-:W-:Y:S02]  /*a110*/  R2UR UR4, R156 ;  /* 0x000000009c0472ca */ /* 0x000fe400000e0000 */
[----:B------:R-:W-:Y:S08]  /*a120*/  MUFU.EX2 R150, R150 ;  /* 0x0000009600967308 */ /* 0x000ff00000000800 */
[----:B------:R-:W-:Y:S08]  /*a130*/  MUFU.EX2 R151, R151 ;  /* 0x0000009700977308 */ /* 0x000ff00000000800 */
[----:B------:R-:W-:Y:S08]  /*a140*/  MUFU.EX2 R152, R152 ;  /* 0x0000009800987308 */ /* 0x000ff00000000800 */
[----:B------:R-:W-:Y:S08]  /*a150*/  MUFU.EX2 R153, R153 ;  /* 0x0000009900997308 */ /* 0x000ff00000000800 */
[----:B------:R-:W-:Y:S08]  /*a160*/  MUFU.EX2 R84, R84 ;  /* 0x0000005400547308 */ /* 0x000ff00000000800 */
[----:B------:R-:W-:Y:S08]  /*a170*/  MUFU.EX2 R85, R85 ;  /* 0x0000005500557308 */ /* 0x000ff00000000800 */
[----:B------:R-:W-:Y:S01]  /*a180*/  MUFU.EX2 R86, R86 ;  /* 0x0000005600567308 */ /* 0x000fe20000000800 */
[----:B-1----:R-:W-:-:S02]  /*a190*/  FADD2.RM R106, R72.F32x2.HI_LO, 12582912 ;  /* 0x4b400000486a744b */ /* 0x002fc40000204000 */
[----:B------:R-:W-:Y:S02]  /*a1a0*/  FADD2.RM R108, R74.F32x2.HI_LO, 12582912 ;  /* 0x4b4000004a6c744b */ /* 0x000fe40000204000 */
[----:B------:R-:W-:-:S03]  /*a1b0*/  FFMA2 R102, R76.F32x2.HI_LO, UR5.F32, R161.F32 ;  /* 0x000000054c667c49 */ /* 0x000fc600092000a1 */
[----:B------:R-:W-:Y:S01]  /*a1c0*/  MUFU.EX2 R100, R68 ;  /* 0x0000004400647308 */ /* 0x000fe20000000800 */
[----:B------:R-:W-:Y:S02]  /*a1d0*/  FADD2 R76, R108.F32x2.HI_LO, -12582912 ;  /* 0xcb4000006c4c744b */ /* 0x000fe40000200000 */
[----:B------:R-:W-:Y:S02]  /*a1e0*/  FFMA2 R104, R78.F32x2.HI_LO, UR5.F32, R161.F32 ;  /* 0x000000054e687c49 */ /* 0x000fe400092000a1 */
[----:B------:R-:W-:Y:S02]  /*a1f0*/  FADD2 R74, R74.F32x2.HI_LO, -R76.F32x2.HI_LO ;  /* 0x8000004c4a4a724b */ /* 0x000fe40000000000 */
[--C-:B------:R-:W-:Y:S01]  /*a200*/  FFMA2 R76, R98.F32x2.HI_LO, UR5.F32, R161.reuse.F32 ;  /* 0x00000005624c7c49 */ /* 0x100fe200092000a1 */
[----:B------:R1:W-:Y:S01]  /*a210*/  MUFU.EX2 R101, R69 ;  /* 0x0000004500657308 */ /* 0x0003e20000000800 */
[--C-:B------:R-:W-:Y:S02]  /*a220*/  FFMA2 R98, R94.F32x2.HI_LO, UR5.F32, R161.reuse.F32 ;  /* 0x000000055e627c49 */ /* 0x100fe400092000a1 */
[--C-:B------:R-:W-:Y:S01]  /*a230*/  FFMA2 R110, R36.F32x2.HI_LO, UR5.F32, R161.reuse.F32 ;  /* 0x00000005246e7c49 */ /* 0x100fe200092000a1 */
[----:B------:R-:W-:Y:S01]  /*a240*/  FMNMX R76, R76, -127, !PT ;  /* 0xc2fe00004c4c7809 */ /* 0x000fe20007800000 */
[--C-:B------:R-:W-:Y:S01]  /*a250*/  FFMA2 R36, R42.F32x2.HI_LO, UR5.F32, R161.reuse.F32 ;  /* 0x000000052a247c49 */ /* 0x100fe200092000a1 */
[----:B------:R-:W-:Y:S01]  /*a260*/  FMNMX R77, R77, -127, !PT ;  /* 0xc2fe00004d4d7809 */ /* 0x000fe20007800000 */
[--C-:B------:R-:W-:Y:S01]  /*a270*/  FFMA2 R42, R48.F32x2.HI_LO, UR5.F32, R161.reuse.F32 ;  /* 0x00000005302a7c49 */ /* 0x100fe200092000a1 */
[----:B------:R-:W-:Y:S01]  /*a280*/  MUFU.EX2 R102, R102 ;  /* 0x0000006600667308 */ /* 0x000fe20000000800 */
[----:B------:R-:W-:-:S02]  /*a290*/  FFMA2 R114, R40.F32x2.HI_LO, UR5.F32, R161.F32 ;  /* 0x0000000528727c49 */ /* 0x000fc400092000a1 */
[--C-:B------:R-:W-:Y:S01]  /*a2a0*/  FFMA2 R40, R50.F32x2.HI_LO, UR5.F32, R161.reuse.F32 ;  /* 0x0000000532287c49 */ /* 0x100fe200092000a1 */
[----:B------:R-:W-:Y:S01]  /*a2b0*/  FMNMX R42, R42, -127, !PT ;  /* 0xc2fe00002a2a7809 */ /* 0x000fe20007800000 */
[--C-:B------:R-:W-:Y:S01]  /*a2c0*/  FFMA2 R112, R38.F32x2.HI_LO, UR5.F32, R161.reuse.F32 ;  /* 0x0000000526707c49 */ /* 0x100fe200092000a1 */
[----:B------:R-:W-:Y:S01]  /*a2d0*/  FMNMX R43, R43, -127, !PT ;  /* 0xc2fe00002b2b7809 */ /* 0x000fe20007800000 */
[----:B------:R-:W-:Y:S01]  /*a2e0*/  FFMA2 R38, R64.F32x2.HI_LO, UR5.F32, R161.F32 ;  /* 0x0000000540267c49 */ /* 0x000fe200092000a1 */
[----:B------:R-:W2:Y:S01]  /*a2f0*/  MUFU.EX2 R103, R103 ;  /* 0x0000006700677308 */ /* 0x000ea20000000800 */
[----:B-1----:R-:W-:Y:S01]  /*a300*/  FADD2 R68, R106.F32x2.HI_LO, -12582912 ;  /* 0xcb4000006a44744b */ /* 0x002fe20000200000 */
[----:B------:R-:W-:Y:S02]  /*a310*/  FMNMX R40, R40, -127, !PT ;  /* 0xc2fe000028287809 */ /* 0x000fe40007800000 */
[----:B------:R-:W-:Y:S01]  /*a320*/  FMNMX R41, R41, -127, !PT ;  /* 0xc2fe000029297809 */ /* 0x000fe20007800000 */
[----:B------:R-:W-:Y:S01]  /*a330*/  FADD2 R72, R72.F32x2.HI_LO, -R68.F32x2.HI_LO ;  /* 0x800000444848724b */ /* 0x000fe20000000000 */
[----:B------:R-:W-:Y:S01]  /*a340*/  FMNMX R38, R38, -127, !PT ;  /* 0xc2fe000026267809 */ /* 0x000fe20007800000 */
[----:B------:R-:W-:Y:S01]  /*a350*/  FADD2 R68, R96.F32x2.HI_LO, -12582912 ;  /* 0xcb4000006044744b */ /* 0x000fe20000200000 */
[----:B------:R-:W-:Y:S01]  /*a360*/  MUFU.EX2 R104, R104 ;  /* 0x0000006800687308 */ /* 0x000fe20000000800 */
[----:B------:R-:W-:-:S02]  /*a370*/  FMNMX R39, R39, -127, !PT ;  /* 0xc2fe000027277809 */ /* 0x000fc40007800000 */
[----:B------:R-:W-:Y:S02]  /*a380*/  FADD2 R70, R70.F32x2.HI_LO, -R68.F32x2.HI_LO ;  /* 0x800000444646724b */ /* 0x000fe40000000000 */
[----:B------:R-:W-:Y:S02]  /*a390*/  FFMA2 R68, R74.F32x2.HI_LO, R162.F32, 0.22756439447402954102 ;  /* 0x3e6906a44a447449 */ /* 0x000fe400012000a2 */
[----:B------:R-:W-:Y:S01]  /*a3a0*/  FADD2.RM R64, R38.F32x2.HI_LO, 12582912 ;  /* 0x4b4000002640744b */ /* 0x000fe20000204000 */
[----:B------:R-:W1:Y:S01]  /*a3b0*/  MUFU.EX2 R105, R105 ;  /* 0x0000006900697308 */ /* 0x000e620000000800 */
[----:B------:R-:W-:-:S04]  /*a3c0*/  FFMA2 R68, R68.F32x2.HI_LO, R74.F32x2.HI_LO, 0.69514614343643188477 ;  /* 0x3f31f51944447449 */ /* 0x000fc8000020004a */
[----:B------:R-:W-:Y:S02]  /*a3d0*/  FFMA2 R74, R68.F32x2.HI_LO, R74.F32x2.HI_LO, 1 ;  /* 0x3f800000444a7449 */ /* 0x000fe4000020004a */
[----:B------:R-:W-:Y:S01]  /*a3e0*/  FFMA2 R68, R72.F32x2.HI_LO, R162.F32, 0.22756439447402954102 ;  /* 0x3e6906a448447449 */ /* 0x000fe200012000a2 */
[----:B------:R-:W-:Y:S01]  /*a3f0*/  MUFU.EX2 R87, R87 ;  /* 0x0000005700577308 */ /* 0x000fe20000000800 */
[----:B------:R-:W-:Y:S02]  /*a400*/  IMAD R108, R108, 0x800000, R74 ;  /* 0x008000006c6c7824 */ /* 0x000fe400078e024a */
[-C--:B------:R-:W-:Y:S02]  /*a410*/  FFMA2 R68, R68.F32x2.HI_LO, R72.reuse.F32x2.HI_LO, 0.69514614343643188477 ;  /* 0x3f31f51944447449 */ /* 0x080fe40000200048 */
[----:B------:R-:W-:Y:S02]  /*a420*/  IMAD R109, R109, 0x800000, R75 ;  /* 0x008000006d6d7824 */ /* 0x000fe400078e024b */
[----:B------:R-:W-:Y:S01]  /*a430*/  FFMA2 R72, R68.F32x2.HI_LO, R72.F32x2.HI_LO, 1 ;  /* 0x3f80000044487449 */ /* 0x000fe20000200048 */
[----:B------:R-:W-:Y:S01]  /*a440*/  MUFU.EX2 R88, R88 ;  /* 0x0000005800587308 */ /* 0x000fe20000000800 */
[----:B------:R-:W-:Y:S01]  /*a450*/  FFMA2 R68, R70.F32x2.HI_LO, R162.F32, 0.22756439447402954102 ;  /* 0x3e6906a446447449 */ /* 0x000fe200012000a2 */
[----:B------:R-:W-:Y:S01]  /*a460*/  F2FP.BF16.F32.PACK_AB R74, R109, R108 ;  /* 0x0000006c6d4a723e */ /* 0x000fe200000010ff */
[----:B------:R-:W-:Y:S01]  /*a470*/  IMAD R106, R106, 0x800000, R72 ;  /* 0x008000006a6a7824 */ /* 0x000fe200078e0248 */
[----:B--2---:R-:W-:Y:S01]  /*a480*/  F2FP.BF16.F32.PACK_AB R72, R103, R102 ;  /* 0x000000666748723e */ /* 0x004fe200000010ff */
[----:B------:R-:W-:-:S02]  /*a490*/  FFMA2 R68, R68.F32x2.HI_LO, R70.F32x2.HI_LO, 0.69514614343643188477 ;  /* 0x3f31f51944447449 */ /* 0x000fc40000200046 */
[----:B------:R-:W-:Y:S01]  /*a4a0*/  IMAD R107, R107, 0x800000, R73 ;  /* 0x008000006b6b7824 */ /* 0x000fe200078e0249 */
[----:B-1----:R-:W-:Y:S01]  /*a4b0*/  F2FP.BF16.F32.PACK_AB R73, R105, R104 ;  /* 0x000000686949723e */ /* 0x002fe200000010ff */
[----:B------:R-:W1:Y:S01]  /*a4c0*/  MUFU.EX2 R89, R89 ;  /* 0x0000005900597308 */ /* 0x000e620000000800 */
[----:B------:R-:W-:Y:S02]  /*a4d0*/  FFMA2 R70, R68.F32x2.HI_LO, R70.F32x2.HI_LO, 1 ;  /* 0x3f80000044467449 */ /* 0x000fe40000200046 */
[----:B------:R-:W-:Y:S01]  /*a4e0*/  FADD2.RM R68, R76.F32x2.HI_LO, 12582912 ;  /* 0x4b4000004c44744b */ /* 0x000fe20000204000 */
[----:B------:R-:W-:Y:S01]  /*a4f0*/  F2FP.BF16.F32.PACK_AB R75, R107, R106 ;  /* 0x0000006a6b4b723e */ /* 0x000fe200000010ff */
[----:B------:R-:W-:Y:S01]  /*a500*/  IMAD R96, R96, 0x800000, R70 ;  /* 0x0080000060607824 */ /* 0x000fe200078e0246 */
[----:B------:R-:W-:Y:S01]  /*a510*/  F2FP.BF16.F32.PACK_AB R70, R153, R152 ;  /* 0x000000989946723e */ /* 0x000fe200000010ff */
[----:B------:R-:W-:Y:S01]  /*a520*/  FADD2 R78, R68.F32x2.HI_LO, -12582912 ;  /* 0xcb400000444e744b */ /* 0x000fe20000200000 */
[----:B------:R-:W-:Y:S01]  /*a530*/  MUFU.EX2 R90, R90 ;  /* 0x0000005a005a7308 */ /* 0x000fe20000000800 */
[----:B------:R-:W-:Y:S01]  /*a540*/  IMAD R97, R97, 0x800000, R71 ;  /* 0x0080000061617824 */ /* 0x000fe200078e0247 */
[----:B------:R-:W-:Y:S01]  /*a550*/  F2FP.BF16.F32.PACK_AB R71, R101, R100 ;  /* 0x000000646547723e */ /* 0x000fe200000010ff */
[----:B------:R-:W-:-:S03]  /*a560*/  FADD2 R76, R76.F32x2.HI_LO, -R78.F32x2.HI_LO ;  /* 0x8000004e4c4c724b */ /* 0x000fc60000000000 */
[----:B------:R-:W-:Y:S01]  /*a570*/  F2FP.BF16.F32.PACK_AB R82, R97, R96 ;  /* 0x000000606152723e */ /* 0x000fe200000010ff */
[----:B------:R-:W-:Y:S01]  /*a580*/  FFMA2 R78, R76.F32x2.HI_LO, R162.F32, 0.22756439447402954102 ;  /* 0x3e6906a44c4e7449 */ /* 0x000fe200012000a2 */
[----:B------:R-:W2:Y:S03]  /*a590*/  MUFU.EX2 R91, R91 ;  /* 0x0000005b005b7308 */ /* 0x000ea60000000800 */
[----:B------:R-:W-:-:S04]  /*a5a0*/  FFMA2 R78, R78.F32x2.HI_LO, R76.F32x2.HI_LO, 0.69514614343643188477 ;  /* 0x3f31f5194e4e7449 */ /* 0x000fc8000020004c */
[----:B------:R-:W-:Y:S01]  /*a5b0*/  FFMA2 R76, R78.F32x2.HI_LO, R76.F32x2.HI_LO, 1 ;  /* 0x3f8000004e4c7449 */ /* 0x000fe2000020004c */
[----:B------:R-:W-:Y:S01]  /*a5c0*/  MUFU.EX2 R92, R92 ;  /* 0x0000005c005c7308 */ /* 0x000fe20000000800 */
[----:B-1----:R-:W-:Y:S02]  /*a5d0*/  F2FP.BF16.F32.PACK_AB R78, R89, R88 ;  /* 0x00000058594e723e */ /* 0x002fe400000010ff */
[----:B------:R-:W-:Y:S01]  /*a5e0*/  IMAD R94, R68, 0x800000, R76 ;  /* 0x00800000445e7824 */ /* 0x000fe200078e024c */
[----:B------:R-:W-:Y:S01]  /*a5f0*/  F2FP.BF16.F32.PACK_AB R68, R149, R148 ;  /* 0x000000949544723e */ /* 0x000fe200000010ff */
[----:B------:R-:W-:Y:S01]  /*a600*/  IMAD R95, R69, 0x800000, R77 ;  /* 0x00800000455f7824 */ /* 0x000fe200078e024d */
[----:B------:R-:W-:Y:S02]  /*a610*/  F2FP.BF16.F32.PACK_AB R69, R151, R150 ;  /* 0x000000969745723e */ /* 0x000fe400000010ff */
[----:B------:R-:W1:Y:S01]  /*a620*/  MUFU.EX2 R93, R93 ;  /* 0x0000005d005d7308 */ /* 0x000e620000000800 */
[----:B------:R-:W-:-:S02]  /*a630*/  F2FP.BF16.F32.PACK_AB R76, R85, R84 ;  /* 0x00000054554c723e */ /* 0x000fc400000010ff */
[----:B------:R-:W-:Y:S02]  /*a640*/  F2FP.BF16.F32.PACK_AB R77, R87, R86 ;  /* 0x00000056574d723e */ /* 0x000fe400000010ff */
[----:B--2---:R-:W-:Y:S02]  /*a650*/  F2FP.BF16.F32.PACK_AB R79, R91, R90 ;  /* 0x0000005a5b4f723e */ /* 0x004fe400000010ff */
[----:B------:R-:W-:Y:S01]  /*a660*/  F2FP.BF16.F32.PACK_AB R83, R95, R94 ;  /* 0x0000005e5f53723e */ /* 0x000fe200000010ff */
[----:B------:R-:W-:Y:S08]  /*a670*/  MUFU.EX2 R98, R98 ;  /* 0x0000006200627308 */ /* 0x000ff00000000800 */
[----:B------:R-:W2:Y:S01]  /*a680*/  MUFU.EX2 R99, R99 ;  /* 0x0000006300637308 */ /* 0x000ea20000000800 */
[----:B-1----:R-:W-:-:S07]  /*a690*/  F2FP.BF16.F32.PACK_AB R80, R93, R92 ;  /* 0x0000005c5d50723e */ /* 0x002fce00000010ff */
[----:B------:R-:W-:Y:S08]  /*a6a0*/  MUFU.EX2 R110, R110 ;  /* 0x0000006e006e7308 */ /* 0x000ff00000000800 */
[----:B------:R-:W-:Y:S01]  /*a6b0*/  MUFU.EX2 R111, R111 ;  /* 0x0000006f006f7308 */ /* 0x000fe20000000800 */
[----:B--2---:R-:W-:-:S04]  /*a6c0*/  F2FP.BF16.F32.PACK_AB R81, R99, R98 ;  /* 0x000000626351723e */ /* 0x004fc800000010ff */
        /* <DEDUP_REMOVED lines=13> */
[--C-:B------:R-:W-:Y:S02]  /*a7a0*/  FFMA2 R44, R66.F32x2.HI_LO, UR5.F32, R161.reuse.F32 ;  /* 0x00000005422c7c49 */ /* 0x100fe400092000a1 */
[--C-:B------:R-:W-:Y:S02]  /*a7b0*/  FFMA2 R72, R46.F32x2.HI_LO, UR5.F32, R161.reuse.F32 ;  /* 0x000000052e487c49 */ /* 0x100fe400092000a1 */
[--C-:B------:R-:W-:Y:S01]  /*a7c0*/  FFMA2 R66, R62.F32x2.HI_LO, UR5.F32, R161.reuse.F32 ;  /* 0x000000053e427c49 */ /* 0x100fe200092000a1 */
[----:B------:R-:W-:Y:S01]  /*a7d0*/  FMNMX R44, R44, -127, !PT ;  /* 0xc2fe00002c2c7809 */ /* 0x000fe20007800000 */
[--C-:B------:R-:W-:Y:S01]  /*a7e0*/  FFMA2 R78, R4.F32x2.HI_LO, UR5.F32, R161.reuse.F32 ;  /* 0x00000005044e7c49 */ /* 0x100fe200092000a1 */
[----:B------:R1:W-:Y:S01]  /*a7f0*/  MUFU.EX2 R69, R37 ;  /* 0x0000002500457308 */ /* 0x0003e20000000800 */
[----:B------:R-:W-:Y:S01]  /*a800*/  FMNMX R45, R45, -127, !PT ;  /* 0xc2fe00002d2d7809 */ /* 0x000fe20007800000 */
[----:B------:R-:W-:-:S02]  /*a810*/  FFMA2 R80, R6.F32x2.HI_LO, UR5.F32, R161.F32 ;  /* 0x0000000506507c49 */ /* 0x000fc400092000a1 */
[----:B------:R-:W-:-:S04]  /*a820*/  FFMA2 R82, R8.F32x2.HI_LO, UR5.F32, R161.F32 ;  /* 0x0000000508527c49 */ /* 0x000fc800092000a1 */
[----:B------:R-:W-:Y:S08]  /*a830*/  MUFU.EX2 R70, R70 ;  /* 0x0000004600467308 */ /* 0x000ff00000000800 */
[----:B------:R-:W2:Y:S01]  /*a840*/  MUFU.EX2 R71, R71 ;  /* 0x0000004700477308 */ /* 0x000ea20000000800 */
[----:B-1----:R-:W-:-:S04]  /*a850*/  FADD2 R36, R76.F32x2.HI_LO, -12582912 ;  /* 0xcb4000004c24744b */ /* 0x002fc80000200000 */
[----:B------:R-:W-:Y:S02]  /*a860*/  FADD2 R42, R42.F32x2.HI_LO, -R36.F32x2.HI_LO ;  /* 0x800000242a2a724b */ /* 0x000fe40000000000 */
[----:B------:R-:W-:Y:S01]  /*a870*/  FADD2 R36, R74.F32x2.HI_LO, -12582912 ;  /* 0xcb4000004a24744b */ /* 0x000fe20000200000 */
[----:B------:R-:W-:Y:S03]  /*a880*/  MUFU.EX2 R72, R72 ;  /* 0x0000004800487308 */ /* 0x000fe60000000800 */
[----:B------:R-:W-:Y:S02]  /*a890*/  FADD2 R40, R40.F32x2.HI_LO, -R36.F32x2.HI_LO ;  /* 0x800000242828724b */ /* 0x000fe40000000000 */
[----:B------:R-:W-:-:S03]  /*a8a0*/  FADD2 R36, R64.F32x2.HI_LO, -12582912 ;  /* 0xcb4000004024744b */ /* 0x000fc60000200000 */
[----:B------:R-:W1:Y:S01]  /*a8b0*/  MUFU.EX2 R73, R73 ;  /* 0x0000004900497308 */ /* 0x000e620000000800 */
[----:B------:R-:W-:Y:S02]  /*a8c0*/  FADD2 R38, R38.F32x2.HI_LO, -R36.F32x2.HI_LO ;  /* 0x800000242626724b */ /* 0x000fe40000000000 */
[----:B------:R-:W-:-:S04]  /*a8d0*/  FFMA2 R36, R42.F32x2.HI_LO, R162.F32, 0.22756439447402954102 ;  /* 0x3e6906a42a247449 */ /* 0x000fc800012000a2 */
[-C--:B------:R-:W-:Y:S01]  /*a8e0*/  FFMA2 R36, R36.F32x2.HI_LO, R42.reuse.F32x2.HI_LO, 0.69514614343643188477 ;  /* 0x3f31f51924247449 */ /* 0x080fe2000020002a */
[----:B------:R-:W3:Y:S03]  /*a8f0*/  MUFU.EX2 R55, R55 ;  /* 0x0000003700377308 */ /* 0x000ee60000000800 */
[----:B------:R-:W-:Y:S02]  /*a900*/  FFMA2 R42, R36.F32x2.HI_LO, R42.F32x2.HI_LO, 1 ;  /* 0x3f800000242a7449 */ /* 0x000fe4000020002a */
[----:B------:R-:W-:Y:S02]  /*a910*/  FFMA2 R36, R40.F32x2.HI_LO, R162.F32, 0.22756439447402954102 ;  /* 0x3e6906a428247449 */ /* 0x000fe400012000a2 */
[----:B------:R-:W-:Y:S01]  /*a920*/  IMAD R76, R76, 0x800000, R42 ;  /* 0x008000004c4c7824 */ /* 0x000fe200078e022a */
[----:B------:R-:W-:Y:S01]  /*a930*/  MUFU.EX2 R56, R56 ;  /* 0x0000003800387308 */ /* 0x000fe20000000800 */
[----:B------:R-:W-:-:S02]  /*a940*/  FFMA2 R36, R36.F32x2.HI_LO, R40.F32x2.HI_LO, 0.69514614343643188477 ;  /* 0x3f31f51924247449 */ /* 0x000fc40000200028 */
[----:B------:R-:W-:Y:S02]  /*a950*/  IMAD R77, R77, 0x800000, R43 ;  /* 0x008000004d4d7824 */ /* 0x000fe400078e022b */
[----:B------:R-:W-:Y:S02]  /*a960*/  FFMA2 R40, R36.F32x2.HI_LO, R40.F32x2.HI_LO, 1 ;  /* 0x3f80000024287449 */ /* 0x000fe40000200028 */
[----:B------:R-:W-:Y:S01]  /*a970*/  FADD2.RM R36, R44.F32x2.HI_LO, 12582912 ;  /* 0x4b4000002c24744b */ /* 0x000fe20000204000 */
[----:B------:R-:W4:Y:S01]  /*a980*/  MUFU.EX2 R57, R57 ;  /* 0x0000003900397308 */ /* 0x000f220000000800 */
[----:B------:R-:W-:Y:S01]  /*a990*/  IMAD R74, R74, 0x800000, R40 ;  /* 0x008000004a4a7824 */ /* 0x000fe200078e0228 */
[----:B--2---:R-:W-:Y:S01]  /*a9a0*/  F2FP.BF16.F32.PACK_AB R40, R71, R70 ;  /* 0x000000464728723e */ /* 0x004fe200000010ff */
[----:B------:R-:W-:Y:S02]  /*a9b0*/  FADD2 R46, R36.F32x2.HI_LO, -12582912 ;  /* 0xcb400000242e744b */ /* 0x000fe40000200000 */
[----:B------:R-:W-:Y:S01]  /*a9c0*/  IMAD R75, R75, 0x800000, R41 ;  /* 0x008000004b4b7824 */ /* 0x000fe200078e0229 */
[----:B-1----:R-:W-:Y:S01]  /*a9d0*/  F2FP.BF16.F32.PACK_AB R41, R73, R72 ;  /* 0x000000484929723e */ /* 0x002fe200000010ff */
[----:B------:R-:W-:Y:S01]  /*a9e0*/  FADD2 R44, R44.F32x2.HI_LO, -R46.F32x2.HI_LO ;  /* 0x8000002e2c2c724b */ /* 0x000fe20000000000 */
[----:B------:R-:W-:Y:S01]  /*a9f0*/  MUFU.EX2 R58, R58 ;  /* 0x0000003a003a7308 */ /* 0x000fe20000000800 */
[----:B------:R-:W-:Y:S01]  /*aa00*/  FFMA2 R46, R38.F32x2.HI_LO, R162.F32, 0.22756439447402954102 ;  /* 0x3e6906a4262e7449 */ /* 0x000fe200012000a2 */
[----:B------:R-:W-:-:S02]  /*aa10*/  F2FP.BF16.F32.PACK_AB R42, R77, R76 ;  /* 0x0000004c4d2a723e */ /* 0x000fc400000010ff */
[----:B------:R-:W-:Y:S01]  /*aa20*/  F2FP.BF16.F32.PACK_AB R43, R75, R74 ;  /* 0x0000004a4b2b723e */ /* 0x000fe200000010ff */
[----:B------:R-:W-:-:S03]  /*aa30*/  FFMA2 R46, R46.F32x2.HI_LO, R38.F32x2.HI_LO, 0.69514614343643188477 ;  /* 0x3f31f5192e2e7449 */ /* 0x000fc60000200026 */
[----:B------:R-:W1:Y:S01]  /*aa40*/  MUFU.EX2 R59, R59 ;  /* 0x0000003b003b7308 */ /* 0x000e620000000800 */
[----:B------:R-:W-:Y:S02]  /*aa50*/  FFMA2 R38, R46.F32x2.HI_LO, R38.F32x2.HI_LO, 1 ;  /* 0x3f8000002e267449 */ /* 0x000fe40000200026 */
[----:B------:R-:W-:Y:S02]  /*aa60*/  FFMA2 R46, R44.F32x2.HI_LO, R162.F32, 0.22756439447402954102 ;  /* 0x3e6906a42c2e7449 */ /* 0x000fe400012000a2 */
[----:B------:R-:W-:Y:S01]  /*aa70*/  IMAD R64, R64, 0x800000, R38 ;  /* 0x0080000040407824 */ /* 0x000fe200078e0226 */
[----:B------:R-:W-:Y:S01]  /*aa80*/  F2FP.BF16.F32.PACK_AB R38, R115, R114 ;  /* 0x000000727326723e */ /* 0x000fe200000010ff */
[----:B------:R-:W-:Y:S01]  /*aa90*/  FFMA2 R46, R46.F32x2.HI_LO, R44.F32x2.HI_LO, 0.69514614343643188477 ;  /* 0x3f31f5192e2e7449 */ /* 0x000fe2000020002c */
[----:B------:R-:W-:Y:S01]  /*aaa0*/  MUFU.EX2 R60, R60 ;  /* 0x0000003c003c7308 */ /* 0x000fe20000000800 */
[----:B------:R-:W-:Y:S01]  /*aab0*/  IMAD R65, R65, 0x800000, R39 ;  /* 0x0080000041417824 */ /* 0x000fe200078e0227 */
[----:B------:R-:W-:Y:S01]  /*aac0*/  F2FP.BF16.F32.PACK_AB R39, R69, R68 ;  /* 0x000000444527723e */ /* 0x000fe200000010ff */
[----:B------:R-:W-:Y:S01]  /*aad0*/  FFMA2 R62, R46.F32x2.HI_LO, R44.F32x2.HI_LO, 1 ;  /* 0x3f8000002e3e7449 */ /* 0x000fe2000020002c */
[----:B------:R-:W-:-:S02]  /*aae0*/  F2FP.BF16.F32.PACK_AB R44, R53, R52 ;  /* 0x00000034352c723e */ /* 0x000fc400000010ff */
[----:B---3--:R-:W-:Y:S01]  /*aaf0*/  F2FP.BF16.F32.PACK_AB R45, R55, R54 ;  /* 0x00000036372d723e */ /* 0x008fe200000010ff */
[----:B------:R-:W-:Y:S01]  /*ab00*/  IMAD R62, R36, 0x800000, R62 ;  /* 0x00800000243e7824 */ /* 0x000fe200078e023e */
[----:B------:R-:W2:Y:S01]  /*ab10*/  MUFU.EX2 R61, R61 ;  /* 0x0000003d003d7308 */ /* 0x000ea20000000800 */
[----:B------:R-:W-:Y:S01]  /*ab20*/  IMAD R63, R37, 0x800000, R63 ;  /* 0x00800000253f7824 */ /* 0x000fe200078e023f */
[----:B------:R-:W-:Y:S02]  /*ab30*/  F2FP.BF16.F32.PACK_AB R36, R111, R110 ;  /* 0x0000006e6f24723e */ /* 0x000fe400000010ff */
[----:B------:R-:W-:Y:S02]  /*ab40*/  F2FP.BF16.F32.PACK_AB R37, R113, R112 ;  /* 0x000000707125723e */ /* 0x000fe400000010ff */
[----:B----4-:R-:W-:Y:S02]  /*ab50*/  F2FP.BF16.F32.PACK_AB R46, R57, R56 ;  /* 0x00000038392e723e */ /* 0x010fe400000010ff */
[----:B------:R-:W-:Y:S01]  /*ab60*/  MUFU.EX2 R66, R66 ;  /* 0x0000004200427308 */ /* 0x000fe20000000800 */
[----:B-1----:R-:W-:-:S02]  /*ab70*/  F2FP.BF16.F32.PACK_AB R47, R59, R58 ;  /* 0x0000003a3b2f723e */ /* 0x002fc400000010ff */
[----:B------:R-:W-:Y:S02]  /*ab80*/  F2FP.BF16.F32.PACK_AB R50, R65, R64 ;  /* 0x000000404132723e */ /* 0x000fe400000010ff */
[----:B------:R-:W-:-:S03]  /*ab90*/  F2FP.BF16.F32.PACK_AB R51, R63, R62 ;  /* 0x0000003e3f33723e */ /* 0x000fc600000010ff */
[----:B------:R-:W1:Y:S01]  /*aba0*/  MUFU.EX2 R67, R67 ;  /* 0x0000004300437308 */ /* 0x000e620000000800 */
[----:B--2---:R-:W-:-:S07]  /*abb0*/  F2FP.BF16.F32.PACK_AB R48, R61, R60 ;  /* 0x0000003c3d30723e */ /* 0x004fce00000010ff */
[----:B------:R-:W-:Y:S08]  /*abc0*/  MUFU.EX2 R78, R78 ;  /* 0x0000004e004e7308 */ /* 0x000ff00000000800 */
[----:B------:R-:W2:Y:S01]  /*abd0*/  MUFU.EX2 R79, R79 ;  /* 0x0000004f004f7308 */ /* 0x000ea20000000800 */
[----:B-1----:R-:W-:-:S04]  /*abe0*/  F2FP.BF16.F32.PACK_AB R49, R67, R66 ;  /* 0x000000424331723e */ /* 0x002fc800000010ff */
[----:B------:R1:W-:Y:S01]  /*abf0*/  STTM.x16 tmem[UR4], R36 ;  /* 0x00000024000079ed */ /* 0x0003e20008240004 */
[----:B------:R-:W-:Y:S01]  /*ac00*/  R2UR UR4, R157 ;  /* 0x000000009d0472ca */ /* 0x000fe200000e0000 */
[----:B------:R-:W3:Y:S01]  /*ac10*/  FENCE.VIEW.ASYNC.T ;  /* 0x00000000000073c6 */ /* 0x000ee20000000200 */
[----:B------:R-:W-:Y:S08]  /*ac20*/  MUFU.EX2 R80, R80 ;  /* 0x0000005000507308 */ /* 0x000ff00000000800 */
[----:B------:R-:W4:Y:S01]  /*ac30*/  MUFU.EX2 R81, R81 ;  /* 0x0000005100517308 */ /* 0x000f220000000800 */
[----:B--2---:R-:W-:-:S07]  /*ac40*/  F2FP.BF16.F32.PACK_AB R4, R79, R78 ;  /* 0x0000004e4f04723e */ /* 0x004fce00000010ff */
[----:B------:R-:W-:Y:S08]  /*ac50*/  MUFU.EX2 R82, R82 ;  /* 0x0000005200527308 */ /* 0x000ff00000000800 */
[----:B------:R-:W2:Y:S01]  /*ac60*/  MUFU.EX2 R83, R83 ;  /* 0x0000005300537308 */ /* 0x000ea20000000800 */
[----:B----4-:R-:W-:-:S07]  /*ac70*/  F2FP.BF16.F32.PACK_AB R5, R81, R80 ;  /* 0x000000505105723e */ /* 0x010fce00000010ff */
[----:B------:R-:W-:Y:S08]  /*ac80*/  MUFU.EX2 R20, R20 ;  /* 0x0000001400147308 */ /* 0x000ff00000000800 */
[----:B------:R-:W4:Y:S01]  /*ac90*/  MUFU.EX2 R21, R21 ;  /* 0x0000001500157308 */ /* 0x000f220000000800 */
[----:B--2---:R-:W-:-:S07]  /*aca0*/  F2FP.BF16.F32.PACK_AB R6, R83, R82 ;  /* 0x000000525306723e */ /* 0x004fce00000010ff */
[----:B------:R-:W-:Y:S01]  /*acb0*/  MUFU.EX2 R22, R22 ;  /* 0x0000001600167308 */ /* 0x000fe20000000800 */
[--C-:B-1----:R-:W-:Y:S02]  /*acc0*/  FFMA2 R38, R12.F32x2.HI_LO, UR5.F32, R161.reuse.F32 ;  /* 0x000000050c267c49 */ /* 0x102fe400092000a1 */
[----:B------:R-:W-:Y:S02]  /*acd0*/  IMAD.MOV.U32 R46, RZ, RZ, 0x1 ;  /* 0x00000001ff2e7424 */ /* 0x000fe400078e00ff */
[--C-:B------:R-:W-:Y:S02]  /*ace0*/  FFMA2 R40, R14.F32x2.HI_LO, UR5.F32, R161.reuse.F32 ;  /* 0x000000050e287c49 */ /* 0x100fe400092000a1 */
[--C-:B------:R-:W-:Y:S01]  /*acf0*/  FFMA2 R42, R16.F32x2.HI_LO, UR5.F32, R161.reuse.F32 ;  /* 0x00000005102a7c49 */ /* 0x100fe200092000a1 */
[----:B---3--:R1:W-:Y:S01]  /*ad00*/  SYNCS.ARRIVE.TRANS64.ART0 RZ, [UR7+0x88], R46 ;  /* 0x0000882effff79a7 */ /* 0x0083e20008500007 */
[----:B------:R-:W-:Y:S01]  /*ad10*/  FFMA2 R44, R18.F32x2.HI_LO, UR5.F32, R161.F32 ;  /* 0x00000005122c7c49 */ /* 0x000fe200092000a1 */
[----:B------:R-:W-:Y:S01]  /*ad20*/  MUFU.EX2 R36, R10 ;  /* 0x0000000a00247308 */ /* 0x000fe20000000800 */
[----:B----4-:R-:W-:-:S07]  /*ad30*/  F2FP.BF16.F32.PACK_AB R12, R21, R20 ;  /* 0x00000014150c723e */ /* 0x010fce00000010ff */
[----:B------:R-:W2:Y:S08]  /*ad40*/  MUFU.EX2 R37, R11 ;  /* 0x0000000b00257308 */ /* 0x000eb00000000800 */
[----:B------:R-:W-:Y:S08]  /*ad50*/  MUFU.EX2 R38, R38 ;  /* 0x0000002600267308 */ /* 0x000ff00000000800 */
[----:B------:R-:W3:Y:S01]  /*ad60*/  MUFU.EX2 R39, R39 ;  /* 0x0000002700277308 */ /* 0x000ee20000000800 */
[----:B--2---:R-:W-:-:S07]  /*ad70*/  F2FP.BF16.F32.PACK_AB R7, R37, R36 ;  /* 0x000000242507723e */ /* 0x004fce00000010ff */
[----:B------:R-:W-:Y:S08]  /*ad80*/  MUFU.EX2 R40, R40 ;  /* 0x0000002800287308 */ /* 0x000ff00000000800 */
[----:B------:R-:W2:Y:S01]  /*ad90*/  MUFU.EX2 R41, R41 ;  /* 0x0000002900297308 */ /* 0x000ea20000000800 */
[----:B---3--:R-:W-:-:S07]  /*ada0*/  F2FP.BF16.F32.PACK_AB R8, R39, R38 ;  /* 0x000000262708723e */ /* 0x008fce00000010ff */
[----:B------:R-:W-:Y:S08]  /*adb0*/  MUFU.EX2 R42, R42 ;  /* 0x0000002a002a7308 */ /* 0x000ff00000000800 */
[----:B------:R-:W3:Y:S01]  /*adc0*/  MUFU.EX2 R43, R43 ;  /* 0x0000002b002b7308 */ /* 0x000ee20000000800 */
[----:B--2---:R-:W-:-:S07]  /*add0*/  F2FP.BF16.F32.PACK_AB R9, R41, R40 ;  /* 0x000000282909723e */ /* 0x004fce00000010ff */
[----:B------:R-:W-:Y:S08]  /*ade0*/  MUFU.EX2 R44, R44 ;  /* 0x0000002c002c7308 */ /* 0x000ff00000000800 */
[----:B------:R-:W2:Y:S01]  /*adf0*/  MUFU.EX2 R45, R45 ;  /* 0x0000002d002d7308 */ /* 0x000ea20000000800 */
[----:B---3--:R-:W-:-:S07]  /*ae00*/  F2FP.BF16.F32.PACK_AB R10, R43, R42 ;  /* 0x0000002a2b0a723e */ /* 0x008fce00000010ff */
[----:B------:R-:W3:Y:S08]  /*ae10*/  MUFU.EX2 R23, R23 ;  /* 0x0000001700177308 */ /* 0x000ef00000000800 */
[----:B------:R-:W-:Y:S01]  /*ae20*/  MUFU.EX2 R24, R24 ;  /* 0x0000001800187308 */ /* 0x000fe20000000800 */
[----:B--2---:R-:W-:-:S07]  /*ae30*/  F2FP.BF16.F32.PACK_AB R11, R45, R44 ;  /* 0x0000002c2d0b723e */ /* 0x004fce00000010ff */
        /* <DEDUP_REMOVED lines=16> */
[----:B--2---:R-:W-:Y:S02]  /*af40*/  F2FP.BF16.F32.PACK_AB R18, R33, R32 ;  /* 0x000000202112723e */ /* 0x004fe400000010ff */
[----:B---3--:R-:W-:-:S04]  /*af50*/  F2FP.BF16.F32.PACK_AB R19, R35, R34 ;  /* 0x000000222313723e */ /* 0x008fc800000010ff */
[----:B------:R1:W-:Y:S01]  /*af60*/  STTM.x16 tmem[UR4], R4 ;  /* 0x00000004000079ed */ /* 0x0003e20008240004 */
[----:B------:R-:W-:Y:S01]  /*af70*/  USHF.L.U32 UR4, UR10, 0x1f, URZ ;  /* 0x0000001f0a047899 */ /* 0x000fe200080006ff */
[----:B------:R-:W2:Y:S02]  /*af80*/  FENCE.VIEW.ASYNC.T ;  /* 0x00000000000073c6 */ /* 0x000ea40000000200 */
[----:B--2---:R-:W-:-:S03]  /*af90*/  NOP ;  /* 0x0000000000007918 */ /* 0x004fc60000000000 */
[----:B------:R-:W-:Y:S01]  /*afa0*/  IMAD.U32 R47, RZ, RZ, UR4 ;  /* 0x00000004ff2f7e24 */ /* 0x000fe2000f8e00ff */
[----:B------:R1:W-:Y:S03]  /*afb0*/  @P0 SYNCS.ARRIVE.TRANS64.ART0 RZ, [UR7+0x90], R46 ;  /* 0x0000902effff09a7 */ /* 0x0003e60008500007 */
[----:B------:R-:W2:Y:S02]  /*afc0*/  SYNCS.PHASECHK.TRANS64.TRYWAIT P0, [UR7+0xb8], R47 ;  /* 0x0000b82fff0075a7 */ /* 0x000ea40008001107 */
[----:B-12---:R-:W-:Y:S05]  /*afd0*/  @!P0 BRA `(.L_x_47) ;  /* 0x0000002400d88947 */ /* 0x006fea0003800000 */
.L_x_105:
[----:B------:R-:W-:Y:S01]  /*afe0*/  MOV R5, UR9 ;  /* 0x0000000900057c02 */ /* 0x000fe20008000f00 */
[----:B-1----:R-:W-:Y:S01]  /*aff0*/  FMUL R4, R163, R2 ;  /* 0x00000002a3047220 */ /* 0x002fe20000400000 */
[----:B------:R-:W-:Y:S01]  /*b000*/  FADD2 R134, R134.F32x2.HI_LO, R142.F32x2.HI_LO ;  /* 0x0000008e8686724b */ /* 0x000fe20000000000 */
[----:B------:R-:W-:Y:S01]  /*b010*/  UIADD3 UR8, UPT, UPT, UR8, 0x1, URZ ;  /* 0x0000000108087890 */ /* 0x000fe2000fffe0ff */
[----:B------:R-:W-:Y:S01]  /*b020*/  FADD2 R136, R136.F32x2.HI_LO, R144.F32x2.HI_LO ;  /* 0x000000908888724b */ /* 0x000fe20000000000 */
[----:B------:R-:W-:Y:S01]  /*b030*/  MOV R160, R155 ;  /* 0x0000009b00a07202 */ /* 0x000fe20000000f00 */
[----:B------:R-:W-:Y:S01]  /*b040*/  FADD2 R4, R4.F32x2.HI_LO, R132.F32x2.HI_LO ;  /* 0x000000840404724b */ /* 0x000fe20000000000 */
[----:B------:R-:W-:Y:S01]  /*b050*/  UISETP.NE.AND UP0, UPT, UR8, URZ, UPT ;  /* 0x000000ff0800728c */ /* 0x000fe2000bf05270 */
        /* <DEDUP_REMOVED lines=65> */
.L_x_45:
[----:B------:R-:W1:Y:S01]  /*b470*/  S2R R3, SR_TID.X ;  /* 0x0000000000037919 */ /* 0x000e620000002100 */
[----:B------:R-:W2:Y:S01]  /*b480*/  S2UR UR4, SR_CgaCtaId ;  /* 0x00000000000479c3 */ /* 0x000ea20000008800 */
[----:B------:R-:W-:Y:S01]  /*b490*/  UMOV UR5, 0x400 ;  /* 0x0000040000057882 */ /* 0x000fe20000000000 */
[----:B------:R-:W-:Y:S01]  /*b4a0*/  MOV R0, UR13 ;  /* 0x0000000d00007c02 */ /* 0x000fe20008000f00 */
[----:B--2---:R-:W-:Y:S01]  /*b4b0*/  ULEA UR4, UR4, UR5, 0x18 ;  /* 0x0000000504047291 */ /* 0x004fe2000f8ec0ff */
[----:B-1----:R-:W-:-:S05]  /*b4c0*/  IMAD.SHL.U32 R3, R3, 0x4, RZ ;  /* 0x0000000403037824 */ /* 0x002fca00078e00ff */
[----:B------:R-:W-:-:S05]  /*b4d0*/  LOP3.LUT R3, R3, 0x1fc, RZ, 0xc0, !PT ;  /* 0x000001fc03037812 */ /* 0x000fca00078ec0ff */
[----:B------:R1:W-:Y:S04]  /*b4e0*/  STS [R3+UR4+0xfc], R2 ;  /* 0x0000fc0203007988 */ /* 0x0003e80008000804 */
[----:B------:R1:W-:Y:S01]  /*b4f0*/  STS [R3+UR4+0x2fc], R155 ;  /* 0x0002fc9b03007988 */ /* 0x0003e20008000804 */
[----:B------:R1:W-:Y:S06]  /*b500*/  BAR.ARV R0, 0x40 ;  /* 0x000100000000751d */ /* 0x0003ec0000002000 */
.L_x_37:
[----:B-1-3--:R-:W1:Y:S01]  /*b510*/  S2R R3, SR_CgaCtaId ;  /* 0x0000000000037919 */ /* 0x00ae620000008800 */
[----:B------:R-:W-:Y:S01]  /*b520*/  USHF.L.U32 UR4, UR10, 0x1f, URZ ;  /* 0x0000001f0a047899 */ /* 0x000fe200080006ff */
[----:B------:R-:W-:-:S04]  /*b530*/  MOV R0, 0x400 ;  /* 0x0000040000007802 */ /* 0x000fc80000000f00 */
[----:B-1----:R-:W-:Y:S01]  /*b540*/  LEA R3, R3, R0, 0x18 ;  /* 0x0000000003037211 */ /* 0x002fe200078ec0ff */
[----:B------:R-:W-:-:S04]  /*b550*/  IMAD.U32 R0, RZ, RZ, UR4 ;  /* 0x00000004ff007e24 */ /* 0x000fc8000f8e00ff */
[----:B------:R-:W1:Y:S02]  /*b560*/  SYNCS.PHASECHK.TRANS64.TRYWAIT P0, [R3+URZ+0xb8], R0 ;  /* 0x0000b800030075a7 */ /* 0x000e6400080011ff */
[----:B-1----:R-:W-:Y:S05]  /*b570*/  @!P0 BRA `(.L_x_49) ;  /* 0x0000002000908947 */ /* 0x002fea0003800000 */
.L_x_107:
[----:B------:R-:W-:Y:S06]  /*b580*/  BAR.ARV 0x2, 0x120 ;  /* 0x0084800000007b1d */ /* 0x000fec0000002000 */
.L_x_3:
[----:B------:R-:W-:-:S04]  /*b590*/  ULOP3.LUT UR4, UR76, 0xfffffffc, URZ, 0xc0, !UPT ;  /* 0xfffffffc4c047892 */ /* 0x000fc8000f8ec0ff */
[----:B------:R-:W-:-:S06]  /*b5a0*/  UISETP.NE.AND UP0, UPT, UR4, 0x8, UPT ;  /* 0x000000080400788c */ /* 0x000fcc000bf05270 */
[----:B------:R-:W-:-:S13]  /*b5b0*/  PLOP3.LUT P0, PT, PT, PT, UP0, 0x80, 0x8 ;  /* 0x000000000008781c */ /* 0x000fda0003f0f008 */
[----:B-1-3--:R-:W-:Y:S05]  /*b5c0*/  @P0 EXIT ;  /* 0x000000000000094d */ /* 0x00afea0003800000 */
[----:B------:R-:W-:-:S08]  /*b5d0*/  NOP ;  /* 0x0000000000007918 */ /* 0x000fd00000000000 */
[----:B------:R-:W1:-:S00]  /*b5e0*/  USETMAXREG.DEALLOC.CTAPOOL 0x50 ;  /* 0x00000050000079c8 */ /* 0x000e4000080e0500 */
[----:B------:R-:W3:Y:S01]  /*b5f0*/  S2UR UR14, SR_CTAID.X ;  /* 0x00000000000e79c3 */ /* 0x000ee20000002500 */
[----:B------:R-:W3:Y:S01]  /*b600*/  LDCU UR4, c[0x0][0x640] ;  /* 0x0000c800ff0477ac */ /* 0x000ee20008000800 */
[----:B-1----:R-:W1:Y:S01]  /*b610*/  S2R R3, SR_CgaCtaId ;  /* 0x0000000000037919 */ /* 0x002e620000008800 */
[----:B------:R-:W-:Y:S01]  /*b620*/  MOV R0, 0x400 ;  /* 0x0000040000007802 */ /* 0x000fe20000000f00 */
[----:B--2---:R-:W-:Y:S01]  /*b630*/  IMAD.MOV.U32 R2, RZ, RZ, 0x1 ;  /* 0x00000001ff027424 */ /* 0x004fe200078e00ff */
[----:B------:R-:W2:Y:S01]  /*b640*/  LDCU.U8 UR8, c[0x0][0x644] ;  /* 0x0000c880ff0877ac */ /* 0x000ea20008000000 */
[----:B------:R-:W4:Y:S01]  /*b650*/  S2R R37, SR_TID.X ;  /* 0x0000000000257919 */ /* 0x000f220000002100 */
[----:B------:R-:W5:Y:S01]  /*b660*/  LDCU.U8 UR7, c[0x0][0x645] ;  /* 0x0000c8a0ff0777ac */ /* 0x000f620008000000 */
[----:B------:R-:W1:Y:S01]  /*b670*/  LDCU UR6, c[0x0][0x654] ;  /* 0x0000ca80ff0677ac */ /* 0x000e620008000800 */
[----:B------:R-:W1:Y:S01]  /*b680*/  LDCU.U8 UR13, c[0x0][0x638] ;  /* 0x0000c700ff0d77ac */ /* 0x000e620008000000 */
[----:B------:R-:W1:Y:S01]  /*b690*/  LDCU.U8 UR16, c[0x0][0x650] ;  /* 0x0000ca00ff1077ac */ /* 0x000e620008000000 */
[----:B---3--:R-:W-:Y:S01]  /*b6a0*/  UIMAD.WIDE.U32 UR4, UR14, UR4, URZ ;  /* 0x000000040e0472a5 */ /* 0x008fe2000f8e00ff */
[----:B------:R-:W3:Y:S03]  /*b6b0*/  LDCU.U8 UR11, c[0x0][0x639] ;  /* 0x0000c720ff0b77ac */ /* 0x000ee60008000000 */
[----:B------:R-:W-:Y:S01]  /*b6c0*/  UIADD3 UR4, UPT, UPT, -UR5, UR14, URZ ;  /* 0x0000000e05047290 */ /* 0x000fe2000fffe1ff */
[----:B------:R-:W3:Y:S01]  /*b6d0*/  LDCU.U8 UR12, c[0x0][0x651] ;  /* 0x0000ca20ff0c77ac */ /* 0x000ee20008000000 */
[----:B-1----:R-:W-:Y:S01]  /*b6e0*/  LEA R3, R3, R0, 0x18 ;  /* 0x0000000003037211 */ /* 0x002fe200078ec0ff */
[----:B------:R-:W-:Y:S01]  /*b6f0*/  IMAD.MOV.U32 R0, RZ, RZ, 0x1 ;  /* 0x00000001ff007424 */ /* 0x000fe200078e00ff */
[----:B------:R-:W-:Y:S01]  /*b700*/  BAR.SYNC.DEFER_BLOCKING 0x2, 0x120 ;  /* 0x0084800000007b1d */ /* 0x000fe20000010000 */
[----:B--2---:R-:W-:Y:S01]  /*b710*/  USHF.R.U32.HI UR4, URZ, UR8, UR4 ;  /* 0x00000008ff047299 */ /* 0x004fe20008011604 */
[C---:B----4-:R-:W-:Y:S01]  /*b720*/  IMAD.SHL.U32 R5, R37.reuse, 0x40, RZ ;  /* 0x0000004025057824 */ /* 0x050fe200078e00ff */
[----:B------:R-:W-:-:S02]  /*b730*/  LOP3.LUT R52, R37, 0x7f, RZ, 0xc0, !PT ;  /* 0x0000007f25347812 */ /* 0x000fc400078ec0ff */
[----:B------:R-:W-:Y:S01]  /*b740*/  UIADD3 UR4, UPT, UPT, UR5, UR4, URZ ;  /* 0x0000000405047290 */ /* 0x000fe2000fffe0ff */
[----:B------:R-:W1:Y:S01]  /*b750*/  LDCU.64 UR8, c[0x0][0x630] ;  /* 0x0000c600ff0877ac */ /* 0x000e620008000a00 */
[----:B------:R-:W-:Y:S02]  /*b760*/  LOP3.LUT R5, R5, 0x7c0, RZ, 0xc0, !PT ;  /* 0x000007c005057812 */ /* 0x000fe400078ec0ff */
[----:B------:R-:W-:Y:S01]  /*b770*/  SHF.R.U32.HI R4, RZ, 0x5, R52 ;  /* 0x00000005ff047819 */ /* 0x000fe20000011634 */
[----:B-----5:R-:W-:Y:S01]  /*b780*/  USHF.R.U32.HI UR10, URZ, UR7, UR4 ;  /* 0x00000007ff0a7299 */ /* 0x020fe20008011604 */
[----:B------:R-:W2:Y:S03]  /*b790*/  LDCU UR7, c[0x0][0x63c] ;  /* 0x0000c780ff0777ac */ /* 0x000ea60008000800 */
[----:B------:R-:W-:Y:S01]  /*b7a0*/  IMAD R36, R4, 0x800, R5 ;  /* 0x0000080004247824 */ /* 0x000fe200078e0205 */
[----:B------:R-:W-:-:S02]  /*b7b0*/  UISETP.GE.AND UP0, UPT, UR10, UR6, UPT ;  /* 0x000000060a00728c */ /* 0x000fc4000bf06270 */
[----:B------:R-:W-:Y:S02]  /*b7c0*/  UIADD3 UR4, UPT, UPT, -UR10, URZ, URZ ;  /* 0x000000ff0a047290 */ /* 0x000fe4000fffe1ff */
[----:B------:R-:W-:Y:S01]  /*b7d0*/  USEL UR6, UR13, UR16, !UP0 ;  /* 0x000000100d067287 */ /* 0x000fe2000c000000 */
[----:B------:R4:W-:Y:S03]  /*b7e0*/  SYNCS.ARRIVE.TRANS64.ART0 RZ, [R3+URZ+0x88], R0 ;  /* 0x0000880003ff79a7 */ /* 0x0009e600085000ff */
[----:B------:R-:W-:-:S03]  /*b7f0*/  ULOP3.LUT UR6, UR6, 0xff, URZ, 0xc0, !UPT ;  /* 0x000000ff06067892 */ /* 0x000fc6000f8ec0ff */
[----:B-1----:R-:W1:Y:S01]  /*b800*/  @UP0 LDCU UR9, c[0x0][0x64c] ;  /* 0x0000c980ff0907ac */ /* 0x002e620008000800 */
[----:B--2---:R-:W-:Y:S01]  /*b810*/  UIMAD UR7, UR4, UR7, UR14 ;  /* 0x00000007040772a4 */ /* 0x004fe2000f8e020e */
[----:B------:R-:W2:Y:S03]  /*b820*/  @UP0 LDCU UR8, c[0x0][0x648] ;  /* 0x0000c900ff0807ac */ /* 0x000ea60008000800 */
[----:B-1----:R-:W-:Y:S02]  /*b830*/  UIMAD.WIDE.U32 UR4, UR7, UR9, URZ ;  /* 0x00000009070472a5 */ /* 0x002fe4000f8e00ff */
[----:B---3--:R-:W-:Y:S02]  /*b840*/  USEL UR9, UR11, UR12, !UP0 ;  /* 0x0000000c0b097287 */ /* 0x008fe4000c000000 */
[----:B------:R-:W-:Y:S01]  /*b850*/  UIADD3 UR4, UPT, UPT, UR7, -UR5, URZ ;  /* 0x8000000507047290 */ /* 0x000fe2000fffe0ff */
[----:B------:R-:W1:Y:S03]  /*b860*/  LDCU.64 UR12, c[0x0][0x620] ;  /* 0x0000c400ff0c77ac */ /* 0x000e660008000a00 */
[----:B------:R-:W-:-:S02]  /*b870*/  USHF.R.U32.HI UR4, URZ, UR6, UR4 ;  /* 0x00000006ff047299 */ /* 0x000fc40008011604 */
[----:B------:R-:W-:Y:S02]  /*b880*/  ULOP3.LUT UR6, UR9, 0xff, URZ, 0xc0, !UPT ;  /* 0x000000ff09067892 */ /* 0x000fe4000f8ec0ff */
[----:B------:R-:W-:Y:S01]  /*b890*/  UIADD3 UR4, UPT, UPT, UR5, UR4, URZ ;  /* 0x0000000405047290 */ /* 0x000fe2000fffe0ff */
[----:B------:R-:W3:Y:S03]  /*b8a0*/  LDCU UR5, c[0x0][0x628] ;  /* 0x0000c500ff0577ac */ /* 0x000ee60008000800 */
[----:B------:R-:W-:Y:S01]  /*b8b0*/  USHF.R.U32.HI UR16, URZ, UR6, UR4 ;  /* 0x00000006ff107299 */ /* 0x000fe20008011604 */
[----:B------:R-:W5:Y:S03]  /*b8c0*/  LDCU.U8 UR11, c[0x0][0x62c] ;  /* 0x0000c580ff0b77ac */ /* 0x000f660008000000 */
[----:B------:R-:W-:-:S04]  /*b8d0*/  UIADD3 UR4, UPT, UPT, -UR16, URZ, URZ ;  /* 0x000000ff10047290 */ /* 0x000fc8000fffe1ff */
[----:B--2---:R-:W-:Y:S01]  /*b8e0*/  UIMAD UR4, UR8, UR4, UR7 ;  /* 0x00000004080472a4 */ /* 0x004fe2000f8e0207 */
[----:B------:R-:W2:Y:S03]  /*b8f0*/  LDCU UR7, c[0x0][0x60c] ;  /* 0x0000c180ff0777ac */ /* 0x000ea60008000800 */
[----:B-1----:R-:W-:-:S04]  /*b900*/  UIMAD UR6, UR10, UR12, UR4 ;  /* 0x0000000c0a0672a4 */ /* 0x002fc8000f8e0204 */
[----:B---3--:R-:W-:-:S04]  /*b910*/  UIMAD.WIDE.U32 UR4, UR6, UR5, URZ ;  /* 0x00000005060472a5 */ /* 0x008fc8000f8e00ff */
[----:B------:R-:W-:-:S04]  /*b920*/  UIADD3 UR4, UPT, UPT, UR6, -UR5, URZ ;  /* 0x8000000506047290 */ /* 0x000fc8000fffe0ff */
[----:B-----5:R-:W-:Y:S01]  /*b930*/  USHF.R.U32.HI UR4, URZ, UR11, UR4 ;  /* 0x0000000bff047299 */ /* 0x020fe20008011604 */
[----:B------:R-:W1:Y:S01]  /*b940*/  LDCU.U8 UR11, c[0x0][0x62d] ;  /* 0x0000c5a0ff0b77ac */ /* 0x000e620008000000 */
[----:B--2---:R-:W-:Y:S02]  /*b950*/  UISETP.GE.AND UP0, UPT, UR14, UR7, UPT ;  /* 0x000000070e00728c */ /* 0x004fe4000bf06270 */
[----:B------:R-:W-:-:S04]  /*b960*/  UIADD3 UR4, UPT, UPT, UR5, UR4, URZ ;  /* 0x0000000405047290 */ /* 0x000fc8000fffe0ff */
[----:B-1----:R-:W-:-:S04]  /*b970*/  USHF.R.U32.HI UR11, URZ, UR11, UR4 ;  /* 0x0000000bff0b7299 */ /* 0x002fc80008011604 */
[----:B------:R-:W-:-:S04]  /*b980*/  UIADD3 UR4, UPT, UPT, -UR11, URZ, URZ ;  /* 0x000000ff0b047290 */ /* 0x000fc8000fffe1ff */
[----:B------:R-:W-:Y:S01]  /*b990*/  UIMAD UR13, UR4, UR13, UR6 ;  /* 0x0000000d040d72a4 */ /* 0x000fe2000f8e0206 */
[----:B----4-:R-:W-:Y:S11]  /*b9a0*/  BRA.U UP0, `(.L_x_50) ;  /* 0x0000001100ac7547 */ /* 0x010ff6000b800000 */
[----:B------:R-:W1:Y:S01]  /*b9b0*/  LDCU UR5, c[0x0][0x614] ;  /* 0x0000c280ff0577ac */ /* 0x000e620008000800 */
[----:B------:R-:W-:Y:S02]  /*b9c0*/  SHF.L.U32 R2, R4, 0x15, RZ ;  /* 0x0000001504027819 */ /* 0x000fe400000006ff */
[----:B------:R-:W-:Y:S01]  /*b9d0*/  IADD3 R36, PT, PT, R3, 0x800, R36 ;  /* 0x0000080003247810 */ /* 0x000fe20007ffe024 */
[----:B------:R-:W2:Y:S01]  /*b9e0*/  LDCU UR9, c[0x0][0x38c] ;  /* 0x00007180ff0977ac */ /* 0x000ea20008000800 */
[----:B------:R-:W3:Y:S01]  /*b9f0*/  LDCU UR6, c[0x0][0x380] ;  /* 0x00007000ff0677ac */ /* 0x000ee20008000800 */
[----:B------:R-:W-:Y:S01]  /*ba00*/  ULOP3.LUT UR4, UR76, 0x3, URZ, 0xc0, !UPT ;  /* 0x000000034c047892 */ /* 0x000fe2000f8ec0ff */
[----:B------:R-:W-:Y:S01]  /*ba10*/  UMOV UR18, 0x0 ;  /* 0x0000000000127882 */ /* 0x000fe20000000000 */
[----:B------:R-:W-:Y:S02]  /*ba20*/  UMOV UR19, 0x1 ;  /* 0x0000000100137882 */ /* 0x000fe40000000000 */
[----:B------:R-:W-:-:S02]  /*ba30*/  UIADD3 UR12, UPT, UPT, UR4, 0x3, URZ ;  /* 0x00000003040c7890 */ /* 0x000fc4000fffe0ff */
[----:B-1----:R-:W-:-:S04]  /*ba40*/  UIADD3 UR5, UPT, UPT, -UR16, UR5, URZ ;  /* 0x0000000510057290 */ /* 0x002fc8000fffe1ff */
[----:B------:R-:W-:Y:S01]  /*ba50*/  IMAD.U32 R38, RZ, RZ, UR12 ;  /* 0x0000000cff267e24 */ /* 0x000fe2000f8e00ff */
[----:B--2---:R-:W-:Y:S02]  /*ba60*/  UISETP.GT.AND UP0, UPT, UR9, URZ, UPT ;  /* 0x000000ff0900728c */ /* 0x004fe4000bf04270 */
[----:B------:R-:W-:Y:S02]  /*ba70*/  UIADD3 UR10, UPT, UPT, UR9, -0x1, URZ ;  /* 0xffffffff090a7890 */ /* 0x000fe4000fffe0ff */
[----:B---3--:R-:W-:Y:S01]  /*ba80*/  UIADD3 UR4, UPT, UPT, UR9, -UR6, URZ ;  /* 0x8000000609047290 */ /* 0x008fe2000fffe0ff */
[----:B------:R1:W-:Y:S01]  /*ba90*/  BAR.SYNC.DEFER_BLOCKING R38, 0x40 ;  /* 0x000100260000751d */ /* 0x0003e20000010000 */
[----:B------:R-:W-:Y:S02]  /*baa0*/  UIADD3 UR6, UPT, UPT, -UR9, URZ, URZ ;  /* 0x000000ff09067290 */ /* 0x000fe4000fffe1ff */
[----:B------:R-:W-:Y:S02]  /*bab0*/  ULEA UR4, UR5, UR4, 0x7 ;  /* 0x0000000405047291 */ /* 0x000fe4000f8e38ff */
[----:B------:R-:W-:-:S02]  /*bac0*/  USHF.R.S32.HI UR5, URZ, 0x1f, UR6 ;  /* 0x0000001fff057899 */ /* 0x000fc40008011406 */
[----:B------:R-:W-:Y:S02]  /*bad0*/  UIADD3 UR6, UPT, UPT, -UR4, URZ, URZ ;  /* 0x000000ff04067290 */ /* 0x000fe4000fffe1ff */
[----:B------:R-:W-:Y:S02]  /*bae0*/  ULEA.HI UR9, UR5, -UR9, URZ, 0x7 ;  /* 0x8000000905097291 */ /* 0x000fe4000f8f38ff */
[----:B------:R-:W-:Y:S02]  /*baf0*/  USHF.R.S32.HI UR5, URZ, 0x1f, UR6 ;  /* 0x0000001fff057899 */ /* 0x000fe40008011406 */
[----:B------:R-:W-:Y:S02]  /*bb00*/  UIADD3 UR7, UPT, UPT, UR4, -0x1, URZ ;  /* 0xffffffff04077890 */ /* 0x000fe4000fffe0ff */
[----:B------:R-:W-:Y:S02]  /*bb10*/  UISETP.GT.AND UP1, UPT, UR4, URZ, UPT ;  /* 0x000000ff0400728c */ /* 0x000fe4000bf24270 */
[----:B------:R-:W-:-:S02]  /*bb20*/  USHF.R.S32.HI UR8, URZ, 0x1f, UR10 ;  /* 0x0000001fff087899 */ /* 0x000fc4000801140a */
[----:B------:R-:W-:Y:S02]  /*bb30*/  ULEA.HI UR4, UR5, -UR4, URZ, 0x7 ;  /* 0x8000000405047291 */ /* 0x000fe4000f8f38ff */
[----:B------:R-:W-:Y:S02]  /*bb40*/  USHF.R.S32.HI UR6, URZ, 0x1f, UR7 ;  /* 0x0000001fff067899 */ /* 0x000fe40008011407 */
[----:B------:R-:W-:Y:S01]  /*bb50*/  ULEA.HI UR10, UR8, UR10, URZ, 0x7 ;  /* 0x0000000a080a7291 */ /* 0x000fe2000f8f38ff */
[----:B------:R1:W-:Y:S01]  /*bb60*/  SYNCS.ARRIVE.TRANS64.ART0 RZ, [R3+URZ+0xb8], R0 ;  /* 0x0000b80003ff79a7 */ /* 0x0003e200085000ff */
[----:B------:R-:W-:Y:S02]  /*bb70*/  USHF.R.S32.HI UR4, URZ, 0x7, UR4 ;  /* 0x00000007ff047899 */ /* 0x000fe40008011404 */
[----:B------:R-:W-:Y:S02]  /*bb80*/  USHF.R.S32.HI UR8, URZ, 0x7, UR9 ;  /* 0x00000007ff087899 */ /* 0x000fe40008011409 */
[----:B------:R-:W-:-:S02]  /*bb90*/  ULEA.HI UR5, UR6, UR7, URZ, 0x7 ;  /* 0x0000000706057291 */ /* 0x000fc4000f8f38ff */
[----:B------:R-:W-:Y:S02]  /*bba0*/  UIADD3 UR6, UPT, UPT, -UR4, URZ, URZ ;  /* 0x000000ff04067290 */ /* 0x000fe4000fffe1ff */
[----:B------:R-:W-:Y:S02]  /*bbb0*/  @UP0 UIMAD.WIDE UR14, UR10, 0x2000000, UR18 ;  /* 0x020000000a0e08a5 */ /* 0x000fe4000f8e0212 */
[----:B------:R-:W-:Y:S02]  /*bbc0*/  ULEA.HI.SX32 UR5, UR5, 0x1, 0x19 ;  /* 0x0000000105057891 */ /* 0x000fe4000f8fcaff */
[----:B------:R-:W-:-:S05]  /*bbd0*/  UIADD3 UR4, UPT, UPT, -UR8, URZ, URZ ;  /* 0x000000ff08047290 */ /* 0x000fca000fffe1ff */
[----:B------:R-:W-:Y:S02]  /*bbe0*/  @!UP1 UMOV UR5, UR6 ;  /* 0x0000000600059c82 */ /* 0x000fe40008000000 */
[----:B------:R-:W-:Y:S02]  /*bbf0*/  @UP0 UMOV UR4, UR15 ;  /* 0x0000000f00040c82 */ /* 0x000fe40008000000 */
[----:B------:R-:W-:-:S04]  /*bc00*/  UISETP.LT.AND UP0, UPT, UR5, UR4, UPT ;  /* 0x000000040500728c */ /* 0x000fc8000bf01270 */
[----:B------:R-:W-:-:S04]  /*bc10*/  USEL UR4, UR5, UR4, UP0 ;  /* 0x0000000405047287 */ /* 0x000fc80008000000 */
[----:B------:R-:W-:-:S09]  /*bc20*/  UISETP.GE.AND UP0, UPT, UR4, 0x2, UPT ;  /* 0x000000020400788c */ /* 0x000fd2000bf06270 */
[----:B-1----:R-:W-:Y:S05]  /*bc30*/  BRA.U !UP0, `(.L_x_51) ;  /* 0x0000000508307547 */ /* 0x002fea000b800000 */
[----:B------:R-:W-:Y:S01]  /*bc40*/  LEA R39, R52, R3, 0x2 ;  /* 0x0000000334277211 */ /* 0x000fe200078e10ff */
[----:B------:R-:W-:-:S12]  /*bc50*/  UIADD3 UR6, UPT, UPT, -UR4, URZ, URZ ;  /* 0x000000ff04067290 */ /* 0x000fd8000fffe1ff */
.L_x_53:
[----:B-1----:R1:W-:Y:S06]  /*bc60*/  BAR.SYNC.DEFER_BLOCKING R38, 0x40 ;  /* 0x000100260000751d */ /* 0x0023ec0000010000 */
[----:B--2---:R-:W2:Y:S02]  /*bc70*/  LDS R40, [R39+0xfc] ;  /* 0x0000fc0027287984 */ /* 0x004ea40000000800 */
[----:B--2---:R-:W-:-:S13]  /*bc80*/  FSETP.GEU.AND P0, PT, R40, 1, PT ;  /* 0x3f8000002800780b */ /* 0x004fda0003f0e000 */
[----:B------:R-:W-:-:S04]  /*bc90*/  VOTE.ANY R4, PT, !P0 ;  /* 0x0000000000047806 */ /* 0x000fc800040e0100 */
[----:B------:R-:W-:-:S13]  /*bca0*/  ISETP.NE.AND P0, PT, R4, RZ, PT ;  /* 0x000000ff0400720c */ /* 0x000fda0003f05270 */
[----:B-1----:R-:W-:Y:S05]  /*bcb0*/  @!P0 BRA `(.L_x_52) ;  /* 0x0000000000fc8947 */ /* 0x002fea0003800000 */
[C---:B------:R-:W-:Y:S02]  /*bcc0*/  R2UR UR4, R2.reuse ;  /* 0x00000000020472ca */ /* 0x040fe400000e0000 */
[----:B------:R-:W-:-:S11]  /*bcd0*/  R2UR UR5, R2 ;  /* 0x00000000020572ca */ /* 0x000fd600000e0000 */
[----:B------:R-:W1:Y:S02]  /*bce0*/  LDTM.x16 R20, tmem[UR4+0x100] ;  /* 0x00010004001479ee */ /* 0x000e640008240000 */
[-C--:B-1----:R-:W-:Y:S02]  /*bcf0*/  FMUL2 R20, R20.F32x2.HI_LO, R40.reuse.F32 ;  /* 0x000000281414724a */ /* 0x082fe40001000000 */
[-C--:B------:R-:W-:Y:S02]  /*bd00*/  FMUL2 R22, R22.F32x2.HI_LO, R40.reuse.F32 ;  /* 0x000000281616724a */ /* 0x080fe40001000000 */
[-C--:B------:R-:W-:Y:S02]  /*bd10*/  FMUL2 R24, R24.F32x2.HI_LO, R40.reuse.F32 ;  /* 0x000000281818724a */ /* 0x080fe40001000000 */
[-C--:B------:R-:W-:Y:S02]  /*bd20*/  FMUL2 R26, R26.F32x2.HI_LO, R40.reuse.F32 ;  /* 0x000000281a1a724a */ /* 0x080fe40001000000 */
[----:B------:R-:W-:-:S02]  /*bd30*/  FMUL2 R28, R28.F32x2.HI_LO, R40.F32 ;  /* 0x000000281c1c724a */ /* 0x000fc40001000000 */
[-C--:B------:R-:W-:Y:S02]  /*bd40*/  FMUL2 R30, R30.F32x2.HI_LO, R40.reuse.F32 ;  /* 0x000000281e1e724a */ /* 0x080fe40001000000 */
[-C--:B------:R-:W-:Y:S02]  /*bd50*/  FMUL2 R32, R32.F32x2.HI_LO, R40.reuse.F32 ;  /* 0x000000282020724a */ /* 0x080fe40001000000 */
[----:B------:R-:W-:-:S04]  /*bd60*/  FMUL2 R34, R34.F32x2.HI_LO, R40.F32 ;  /* 0x000000282222724a */ /* 0x000fc80001000000 */
[----:B------:R-:W-:Y:S01]  /*bd70*/  STTM.x16 tmem[UR5+0x100], R20 ;  /* 0x00010014000079ed */ /* 0x000fe20008240005 */
        /* <DEDUP_REMOVED lines=49> */
[----:B------:R1:W-:Y:S01]  /*c090*/  STTM.x16 tmem[UR4+0x150], R4 ;  /* 0x00015004000079ed */ /* 0x0003e20008240004 */
[----:B------:R-:W2:Y:S02]  /*c0a0*/  FENCE.VIEW.ASYNC.T ;  /* 0x00000000000073c6 */ /* 0x000ea40000000200 */
.L_x_52:
[----:B--2---:R2:W-:Y:S01]  /*c0b0*/  SYNCS.ARRIVE.TRANS64.ART0 RZ, [R3+URZ+0x88], R0 ;  /* 0x0000880003ff79a7 */ /* 0x0045e200085000ff */
[----:B------:R-:W-:-:S04]  /*c0c0*/  UIADD3 UR6, UPT, UPT, UR6, 0x1, URZ ;  /* 0x0000000106067890 */ /* 0x000fc8000fffe0ff */
[----:B------:R-:W-:Y:S01]  /*c0d0*/  UISETP.NE.AND UP0, UPT, UR6, -0x1, UPT ;  /* 0xffffffff0600788c */ /* 0x000fe2000bf05270 */
[----:B------:R2:W-:Y:S08]  /*c0e0*/  SYNCS.ARRIVE.TRANS64.ART0 RZ, [R3+URZ+0xb8], R0 ;  /* 0x0000b80003ff79a7 */ /* 0x0005f000085000ff */
[----:B------:R-:W-:Y:S05]  /*c0f0*/  BRA.U UP0, `(.L_x_53) ;  /* 0xfffffff900d87547 */ /* 0x000fea000b83ffff */
.L_x_51:
[----:B------:R3:W-:Y:S01]  /*c100*/  BAR.SYNC.DEFER_BLOCKING R38, 0x40 ;  /* 0x000100260000751d */ /* 0x0007e20000010000 */
[----:B-1----:R-:W-:Y:S01]  /*c110*/  LEA R5, R52, R3, 0x2 ;  /* 0x0000000334057211 */ /* 0x002fe200078e10ff */
[----:B------:R-:W-:-:S04]  /*c120*/  HFMA2 R4, -RZ, RZ, -0.0 , 0 ;  /* 0x80000000ff047431 */ /* 0x000fc800000001ff */
[----:B------:R3:W1:Y:S04]  /*c130*/  LDS R55, [R5+0xfc] ;  /* 0x0000fc0005377984 */ /* 0x0006680000000800 */
[----:B------:R3:W4:Y:S01]  /*c140*/  LDS R54, [R5+0x2fc] ;  /* 0x0002fc0005367984 */ /* 0x0007220000000800 */
[----:B------:R3:W-:Y:S01]  /*c150*/  SYNCS.ARRIVE.TRANS64.ART0 RZ, [R3+URZ+0xb8], R0 ;  /* 0x0000b80003ff79a7 */ /* 0x0007e200085000ff */
[----:B------:R-:W5:Y:S02]  /*c160*/  SYNCS.PHASECHK.TRANS64.TRYWAIT P0, [R3+URZ+0xa0], RZ ;  /* 0x0000a0ff030075a7 */ /* 0x000f6400080011ff */
[----:B-1-345:R-:W-:Y:S05]  /*c170*/  @!P0 BRA `(.L_x_54) ;  /* 0x0000001400ac8947 */ /* 0x03afea0003800000 */
.L_x_108:
[----:B------:R-:W3:Y:S01]  /*c180*/  SYNCS.PHASECHK.TRANS64.TRYWAIT P1, [R3+URZ+0xc8], R4 ;  /* 0x0000c804030075a7 */ /* 0x000ee200080211ff */
[----:B------:R-:W-:Y:S02]  /*c190*/  R2UR UR4, R2 ;  /* 0x00000000020472ca */ /* 0x000fe400000e0000 */
[----:B------:R-:W-:Y:S01]  /*c1a0*/  FSETP.NE.AND P0, PT, R55, RZ, PT ;  /* 0x000000ff3700720b */ /* 0x000fe20003f05000 */
[----:B---3--:R-:W-:-:S12]  /*c1b0*/  @!P1 BRA `(.L_x_55) ;  /* 0x0000001400b09947 */ /* 0x008fd80003800000 */
.L_x_110:
[----:B---3--:R-:W3:Y:S01]  /*c1c0*/  LDTM.x16 R4, tmem[UR4+0x100] ;  /* 0x00010004000479ee */ /* 0x008ee20008240000 */
[----:B------:R-:W-:Y:S01]  /*c1d0*/  FSEL R56, R55, 1, P0 ;  /* 0x3f80000037387808 */ /* 0x000fe20000000000 */
[----:B------:R-:W-:Y:S01]  /*c1e0*/  IMAD.MOV.U32 R59, RZ, RZ, 0x10 ;  /* 0x00000010ff3b7424 */ /* 0x000fe200078e00ff */
[C---:B------:R-:W-:Y:S01]  /*c1f0*/  R2UR UR4, R2.reuse ;  /* 0x00000000020472ca */ /* 0x040fe200000e0000 */
[----:B------:R-:W-:Y:S01]  /*c200*/  @P0 MUFU.LG2 R55, R55 ;  /* 0x0000003700370308 */ /* 0x000fe20000000c00 */
[----:B------:R-:W-:Y:S01]  /*c210*/  R2UR UR7, R2 ;  /* 0x00000000020772ca */ /* 0x000fe200000e0000 */
[----:B------:R-:W-:Y:S01]  /*c220*/  BSSY.RECONVERGENT B0, `(.L_x_50) ;  /* 0x00000a3000007945 */ /* 0x000fe20003800200 */
[----:B------:R-:W-:Y:S02]  /*c230*/  SHF.R.U32.HI R57, RZ, 0x3, R36 ;  /* 0x00000003ff397819 */ /* 0x000fe40000011624 */
[C---:B------:R-:W-:Y:S02]  /*c240*/  LOP3.LUT P2, RZ, R37.reuse, 0x2, RZ, 0xc0, !PT ;  /* 0x0000000225ff7812 */ /* 0x040fe4000784c0ff */
[----:B------:R-:W-:Y:S01]  /*c250*/  LOP3.LUT P1, RZ, R37, 0x4, RZ, 0xc0, !PT ;  /* 0x0000000425ff7812 */ /* 0x000fe2000782c0ff */
[----:B------:R-:W3:Y:S01]  /*c260*/  MUFU.RCP R56, R56 ;  /* 0x0000003800387308 */ /* 0x000ee20000001000 */
[----:B------:R-:W-:-:S02]  /*c270*/  LOP3.LUT R57, R36, 0x30, R57, 0x78, !PT ;  /* 0x0000003024397812 */ /* 0x000fc400078e7839 */
[C---:B------:R-:W-:Y:S01]  /*c280*/  R2UR UR6, R2.reuse ;  /* 0x00000000020672ca */ /* 0x040fe200000e0000 */
[----:B------:R-:W4:Y:S01]  /*c290*/  LDTM.x16 R20, tmem[UR4+0x110] ;  /* 0x00011004001479ee */ /* 0x000f220008240000 */
[----:B------:R-:W-:Y:S01]  /*c2a0*/  R2UR UR5, R2 ;  /* 0x00000000020572ca */ /* 0x000fe200000e0000 */
[----:B------:R-:W-:Y:S01]  /*c2b0*/  VIADD R2, R57, 0x20 ;  /* 0x0000002039027836 */ /* 0x000fe20000000000 */
[----:B------:R-:W-:-:S05]  /*c2c0*/  SEL R59, R59, 0xfffffff0, !P2 ;  /* 0xfffffff03b3b7807 */ /* 0x000fca0005000000 */
[----:B------:R-:W-:Y:S02]  /*c2d0*/  IMAD.IADD R58, R59, 0x1, R57 ;  /* 0x000000013b3a7824 */ /* 0x000fe400078e0239 */
[----:B------:R-:W-:Y:S02]  /*c2e0*/  @P1 VIADD R2, R57, 0xffffffe0 ;  /* 0xffffffe039021836 */ /* 0x000fe40000000000 */
[-C--:B---3--:R-:W-:Y:S02]  /*c2f0*/  FMUL2 R18, R18.F32x2.HI_LO, R56.reuse.F32 ;  /* 0x000000381212724a */ /* 0x088fe40001000000 */
[-C--:B------:R-:W-:Y:S02]  /*c300*/  FMUL2 R16, R16.F32x2.HI_LO, R56.reuse.F32 ;  /* 0x000000381010724a */ /* 0x080fe40001000000 */
[----:B------:R-:W-:Y:S01]  /*c310*/  FMUL2 R14, R14.F32x2.HI_LO, R56.F32 ;  /* 0x000000380e0e724a */ /* 0x000fe20001000000 */
[----:B------:R-:W-:Y:S01]  /*c320*/  F2FP.BF16.F32.PACK_AB R39, R19, R18 ;  /* 0x000000121327723e */ /* 0x000fe200000010ff */
        /* <DEDUP_REMOVED lines=10> */
[----:B----4-:R-:W-:Y:S01]  /*c3d0*/  FMUL2 R34, R34.F32x2.HI_LO, R56.F32 ;  /* 0x000000382222724a */ /* 0x010fe20001000000 */
[----:B------:R-:W-:Y:S01]  /*c3e0*/  F2FP.BF16.F32.PACK_AB R45, R7, R6 ;  /* 0x00000006072d723e */ /* 0x000fe200000010ff */
[----:B------:R-:W-:Y:S01]  /*c3f0*/  FMUL2 R32, R32.F32x2.HI_LO, R56.F32 ;  /* 0x000000382020724a */ /* 0x000fe20001000000 */
[----:B------:R-:W-:Y:S01]  /*c400*/  F2FP.BF16.F32.PACK_AB R44, R5, R4 ;  /* 0x00000004052c723e */ /* 0x000fe200000010ff */
[-C--:B------:R-:W-:Y:S01]  /*c410*/  FMUL2 R30, R30.F32x2.HI_LO, R56.reuse.F32 ;  /* 0x000000381e1e724a */ /* 0x080fe20001000000 */
[----:B------:R-:W3:Y:S01]  /*c420*/  LDTM.x16 R4, tmem[UR7+0x120] ;  /* 0x00012007000479ee */ /* 0x000ee20008240000 */
        /* <DEDUP_REMOVED lines=10> */
[----:B------:R4:W-:Y:S01]  /*c4d0*/  STS.128 [R57], R44 ;  /* 0x0000002c39007388 */ /* 0x0009e20000000c00 */
[----:B------:R-:W-:-:S02]  /*c4e0*/  F2FP.BF16.F32.PACK_AB R49, R23, R22 ;  /* 0x000000161731723e */ /* 0x000fc400000010ff */
[----:B------:R-:W-:Y:S01]  /*c4f0*/  F2FP.BF16.F32.PACK_AB R48, R21, R20 ;  /* 0x000000141530723e */ /* 0x000fe200000010ff */
[----:B------:R5:W-:Y:S01]  /*c500*/  STS.128 [R58], R36 ;  /* 0x000000243a007388 */ /* 0x000be20000000c00 */
[----:B------:R-:W-:Y:S02]  /*c510*/  F2FP.BF16.F32.PACK_AB R40, R29, R28 ;  /* 0x0000001c1d28723e */ /* 0x000fe400000010ff */
[----:B------:R-:W1:Y:S01]  /*c520*/  LDTM.x16 R20, tmem[UR6+0x130] ;  /* 0x00013006001479ee */ /* 0x000e620008240000 */
[----:B------:R2:W-:Y:S01]  /*c530*/  STS.128 [R2], R48 ;  /* 0x0000003002007388 */ /* 0x0005e20000000c00 */
[----:B------:R-:W1:Y:S01]  /*c540*/  LDCU UR6, c[0x0][0x380] ;  /* 0x00007000ff0677ac */ /* 0x000e620008000800 */
[-C--:B---3--:R-:W-:Y:S02]  /*c550*/  FMUL2 R18, R18.F32x2.HI_LO, R56.reuse.F32 ;  /* 0x000000381212724a */ /* 0x088fe40001000000 */
[-C--:B------:R-:W-:Y:S02]  /*c560*/  FMUL2 R16, R16.F32x2.HI_LO, R56.reuse.F32 ;  /* 0x000000381010724a */ /* 0x080fe40001000000 */
[----:B------:R-:W-:-:S02]  /*c570*/  FMUL2 R14, R14.F32x2.HI_LO, R56.F32 ;  /* 0x000000380e0e724a */ /* 0x000fc40001000000 */
[-C--:B------:R-:W-:Y:S02]  /*c580*/  FMUL2 R12, R12.F32x2.HI_LO, R56.reuse.F32 ;  /* 0x000000380c0c724a */ /* 0x080fe40001000000 */
[-C--:B------:R-:W-:Y:S02]  /*c590*/  FMUL2 R10, R10.F32x2.HI_LO, R56.reuse.F32 ;  /* 0x000000380a0a724a */ /* 0x080fe40001000000 */
[-C--:B------:R-:W-:Y:S02]  /*c5a0*/  FMUL2 R8, R8.F32x2.HI_LO, R56.reuse.F32 ;  /* 0x000000380808724a */ /* 0x080fe40001000000 */
[-C--:B------:R-:W-:Y:S02]  /*c5b0*/  FMUL2 R6, R6.F32x2.HI_LO, R56.reuse.F32 ;  /* 0x000000380606724a */ /* 0x080fe40001000000 */
[----:B------:R-:W-:Y:S01]  /*c5c0*/  FMUL2 R4, R4.F32x2.HI_LO, R56.F32 ;  /* 0x000000380404724a */ /* 0x000fe20001000000 */
[----:B----4-:R-:W-:Y:S01]  /*c5d0*/  F2FP.BF16.F32.PACK_AB R47, R11, R10 ;  /* 0x0000000a0b2f723e */ /* 0x010fe200000010ff */
[----:B-1----:R-:W-:Y:S01]  /*c5e0*/  FMUL2 R34, R34.F32x2.HI_LO, R56.F32 ;  /* 0x000000382222724a */ /* 0x002fe20001000000 */
[----:B------:R-:W-:Y:S01]  /*c5f0*/  F2FP.BF16.F32.PACK_AB R46, R9, R8 ;  /* 0x00000008092e723e */ /* 0x000fe200000010ff */
[----:B------:R-:W-:Y:S01]  /*c600*/  FMUL2 R26, R26.F32x2.HI_LO, R56.F32 ;  /* 0x000000381a1a724a */ /* 0x000fe20001000000 */
[----:B-----5:R-:W-:Y:S01]  /*c610*/  F2FP.BF16.F32.PACK_AB R39, R19, R18 ;  /* 0x000000121327723e */ /* 0x020fe200000010ff */
        /* <DEDUP_REMOVED lines=8> */
[----:B--2---:R-:W-:Y:S01]  /*c6a0*/  IMAD.IADD R48, R59, 0x1, R2 ;  /* 0x000000013b307824 */ /* 0x004fe200078e0202 */
[----:B------:R-:W-:Y:S01]  /*c6b0*/  F2FP.BF16.F32.PACK_AB R44, R5, R4 ;  /* 0x00000004052c723e */ /* 0x000fe200000010ff */
[-C--:B------:R-:W-:Y:S01]  /*c6c0*/  FMUL2 R22, R22.F32x2.HI_LO, R56.reuse.F32 ;  /* 0x000000381616724a */ /* 0x080fe20001000000 */
[----:B------:R-:W1:Y:S01]  /*c6d0*/  LDTM.x16 R4, tmem[UR5+0x140] ;  /* 0x00014005000479ee */ /* 0x000e620008240000 */
[----:B------:R-:W-:Y:S01]  /*c6e0*/  FMUL2 R20, R20.F32x2.HI_LO, R56.F32 ;  /* 0x000000381414724a */ /* 0x000fe20001000000 */
[----:B------:R-:W-:Y:S01]  /*c6f0*/  F2FP.BF16.F32.PACK_AB R35, R35, R34 ;  /* 0x000000222323723e */ /* 0x000fe200000010ff */
[----:B------:R2:W-:Y:S01]  /*c700*/  STS.128 [R48], R40 ;  /* 0x0000002830007388 */ /* 0x0005e20000000c00 */
[----:B------:R-:W-:Y:S01]  /*c710*/  F2FP.BF16.F32.PACK_AB R27, R27, R26 ;  /* 0x0000001a1b1b723e */ /* 0x000fe200000010ff */
[----:B------:R-:W3:Y:S01]  /*c720*/  LDCU UR5, c[0x0][0x614] ;  /* 0x0000c280ff0577ac */ /* 0x000ee20008000800 */
[----:B------:R-:W-:Y:S01]  /*c730*/  F2FP.BF16.F32.PACK_AB R34, R33, R32 ;  /* 0x000000202122723e */ /* 0x000fe200000010ff */
[----:B------:R-:W-:Y:S01]  /*c740*/  STS.128 [R57+0x2000], R44 ;  /* 0x0020002c39007388 */ /* 0x000fe20000000c00 */
[----:B------:R-:W-:-:S02]  /*c750*/  F2FP.BF16.F32.PACK_AB R26, R25, R24 ;  /* 0x00000018191a723e */ /* 0x000fc400000010ff */
[----:B------:R-:W-:Y:S01]  /*c760*/  F2FP.BF16.F32.PACK_AB R33, R31, R30 ;  /* 0x0000001e1f21723e */ /* 0x000fe200000010ff */
[----:B------:R-:W-:Y:S01]  /*c770*/  STS.128 [R58+0x2000], R36 ;  /* 0x002000243a007388 */ /* 0x000fe20000000c00 */
[----:B------:R-:W-:Y:S02]  /*c780*/  F2FP.BF16.F32.PACK_AB R32, R29, R28 ;  /* 0x0000001c1d20723e */ /* 0x000fe400000010ff */
[----:B------:R-:W-:Y:S02]  /*c790*/  F2FP.BF16.F32.PACK_AB R25, R23, R22 ;  /* 0x000000161719723e */ /* 0x000fe400000010ff */
[----:B------:R-:W-:-:S05]  /*c7a0*/  F2FP.BF16.F32.PACK_AB R24, R21, R20 ;  /* 0x000000141518723e */ /* 0x000fca00000010ff */
[----:B------:R-:W-:Y:S01]  /*c7b0*/  STS.128 [R2+0x2000], R24 ;  /* 0x0020001802007388 */ /* 0x000fe20000000c00 */
[----:B-1----:R-:W-:-:S03]  /*c7c0*/  FMUL2 R18, R18.F32x2.HI_LO, R56.F32 ;  /* 0x000000381212724a */ /* 0x002fc60001000000 */
[----:B------:R-:W-:Y:S01]  /*c7d0*/  STS.128 [R48+0x2000], R32 ;  /* 0x0020002030007388 */ /* 0x000fe20000000c00 */
        /* <DEDUP_REMOVED lines=11> */
[----:B--2---:R-:W-:Y:S01]  /*c890*/  FMUL2 R40, R4.F32x2.HI_LO, R56.F32 ;  /* 0x000000380428724a */ /* 0x004fe20001000000 */
[----:B------:R-:W-:-:S02]  /*c8a0*/  F2FP.BF16.F32.PACK_AB R30, R9, R8 ;  /* 0x00000008091e723e */ /* 0x000fc400000010ff */
[----:B------:R-:W1:Y:S01]  /*c8b0*/  LDTM.x16 R4, tmem[UR4+0x150] ;  /* 0x00015004000479ee */ /* 0x000e620008240000 */
[----:B------:R-:W-:Y:S01]  /*c8c0*/  F2FP.BF16.F32.PACK_AB R29, R29, R28 ;  /* 0x0000001c1d1d723e */ /* 0x000fe200000010ff */
[----:B------:R-:W-:Y:S01]  /*c8d0*/  ULOP3.LUT UR4, URZ, UR16, URZ, 0x33, !UPT ;  /* 0x00000010ff047292 */ /* 0x000fe2000f8e33ff */
[----:B------:R-:W-:-:S03]  /*c8e0*/  F2FP.BF16.F32.PACK_AB R28, R41, R40 ;  /* 0x00000028291c723e */ /* 0x000fc600000010ff */
[----:B---3--:R-:W-:Y:S02]  /*c8f0*/  UIADD3 UR4, UPT, UPT, UR4, UR5, URZ ;  /* 0x0000000504047290 */ /* 0x008fe4000fffe0ff */
[----:B------:R-:W-:Y:S02]  /*c900*/  STS.128 [R57+0x4000], R28 ;  /* 0x0040001c39007388 */ /* 0x000fe40000000c00 */
[----:B------:R-:W-:Y:S02]  /*c910*/  USHF.L.U32 UR4, UR4, 0x7, URZ ;  /* 0x0000000704047899 */ /* 0x000fe400080006ff */
[----:B------:R-:W-:Y:S02]  /*c920*/  STS.128 [R58+0x4000], R20 ;  /* 0x004000143a007388 */ /* 0x000fe40000000c00 */
[----:B------:R-:W-:-:S06]  /*c930*/  UIADD3 UR5, UPT, UPT, -UR4, UR6, URZ ;  /* 0x0000000604057290 */ /* 0x000fcc000fffe1ff */
[----:B------:R-:W-:Y:S01]  /*c940*/  ISETP.LT.AND P1, PT, R52, UR5, PT ;  /* 0x0000000534007c0c */ /* 0x000fe2000bf21270 */
[-C--:B-1----:R-:W-:Y:S02]  /*c950*/  FMUL2 R40, R4.F32x2.HI_LO, R56.reuse.F32 ;  /* 0x000000380428724a */ /* 0x082fe40001000000 */
[-C--:B------:R-:W-:Y:S02]  /*c960*/  FMUL2 R4, R6.F32x2.HI_LO, R56.reuse.F32 ;  /* 0x000000380604724a */ /* 0x080fe40001000000 */
        /* <DEDUP_REMOVED lines=10> */
[----:B------:R-:W-:-:S02]  /*ca10*/  F2FP.BF16.F32.PACK_AB R10, R17, R16 ;  /* 0x00000010110a723e */ /* 0x000fc400000010ff */
[----:B------:R-:W-:Y:S01]  /*ca20*/  F2FP.BF16.F32.PACK_AB R11, R19, R18 ;  /* 0x00000012130b723e */ /* 0x000fe200000010ff */
[----:B------:R1:W-:Y:S01]  /*ca30*/  STS.128 [R2+0x4000], R4 ;  /* 0x0040000402007388 */ /* 0x0003e20000000c00 */
[----:B------:R-:W-:Y:S02]  /*ca40*/  F2FP.BF16.F32.PACK_AB R9, R15, R14 ;  /* 0x0000000e0f09723e */ /* 0x000fe400000010ff */
[----:B------:R-:W-:Y:S02]  /*ca50*/  F2FP.BF16.F32.PACK_AB R8, R13, R12 ;  /* 0x0000000c0d08723e */ /* 0x000fe400000010ff */
[----:B------:R-:W2:Y:S03]  /*ca60*/  @P0 LDC R13, c[0x0][0x600] ;  /* 0x00018000ff0d0b82 */ /* 0x000ea60000000800 */
[----:B------:R3:W-:Y:S01]  /*ca70*/  STS.128 [R48+0x4000], R8 ;  /* 0x0040000830007388 */ /* 0x0007e20000000c00 */
[----:B------:R4:W-:Y:S06]  /*ca80*/  MEMBAR.ALL.CTA ;  /* 0x0000000000007992 */ /* 0x0009ec0000008000 */
[----:B----4-:R-:W4:Y:S01]  /*ca90*/  FENCE.VIEW.ASYNC.S ;  /* 0x00000000000073c6 */ /* 0x010f220000000000 */
[----:B--2---:R-:W-:Y:S01]  /*caa0*/  @P0 FFMA R13, R54, R13, R55 ;  /* 0x0000000d360d0223 */ /* 0x004fe20000000037 */
[----:B-1----:R-:W-:Y:S01]  /*cab0*/  IMAD.MOV.U32 R2, RZ, RZ, RZ ;  /* 0x000000ffff027224 */ /* 0x002fe200078e00ff */
[----:B----4-:R-:W-:Y:S01]  /*cac0*/  SYNCS.ARRIVE.TRANS64.ART0 RZ, [R3+URZ+0x88], R0 ;  /* 0x0000880003ff79a7 */ /* 0x010fe200085000ff */
[----:B------:R1:W-:Y:S02]  /*cad0*/  SYNCS.ARRIVE.TRANS64.ART0 RZ, [R3+URZ+0xc0], R0 ;  /* 0x0000c00003ff79a7 */ /* 0x0003e400085000ff */
[----:B-1----:R-:W-:-:S02]  /*cae0*/  IMAD.MOV.U32 R0, RZ, RZ, -0x800000 ;  /* 0xff800000ff007424 */ /* 0x002fc400078e00ff */
[----:B------:R-:W-:Y:S01]  /*caf0*/  @P0 FMUL R0, R13, 0.69314718246459960938 ;  /* 0x3f3172180d000820 */ /* 0x000fe20000400000 */
[----:B---3--:R-:W-:Y:S06]  /*cb00*/  @!P1 BRA `(.L_x_56) ;  /* 0x0000000000509947 */ /* 0x008fec0003800000 */
[----:B------:R-:W1:Y:S01]  /*cb10*/  LDC.64 R6, c[0x0][0x3c8] ;  /* 0x0000f200ff067b82 */ /* 0x000e620000000a00 */
[----:B------:R-:W-:Y:S01]  /*cb20*/  USHF.R.S32.HI UR5, URZ, 0x1f, UR13 ;  /* 0x0000001fff057899 */ /* 0x000fe2000801140d */
[----:B------:R-:W-:Y:S01]  /*cb30*/  MOV R53, RZ ;  /* 0x000000ff00357202 */ /* 0x000fe20000000f00 */
[----:B------:R-:W-:Y:S02]  /*cb40*/  USHF.R.S32.HI UR9, URZ, 0x1f, UR11 ;  /* 0x0000001fff097899 */ /* 0x000fe4000801140b */
[----:B------:R-:W-:Y:S01]  /*cb50*/  USHF.R.S32.HI UR8, URZ, 0x1f, UR4 ;  /* 0x0000001fff087899 */ /* 0x000fe20008011404 */
[----:B------:R-:W2:Y:S02]  /*cb60*/  LDCU.64 UR6, c[0x0][0x3b0] ;  /* 0x00007600ff0677ac */ /* 0x000ea40008000a00 */
[----:B------:R-:W3:Y:S01]  /*cb70*/  LDC.64 R4, c[0x0][0x3d0] ;  /* 0x0000f400ff047b82 */ /* 0x000ee20000000a00 */
[----:B-1----:R-:W-:-:S04]  /*cb80*/  IMAD.WIDE.U32 R52, R6, UR13, R52 ;  /* 0x0000000d06347c25 */ /* 0x002fc8000f8e0034 */
[----:B------:R-:W-:Y:S01]  /*cb90*/  IMAD R6, R6, UR5, RZ ;  /* 0x0000000506067c24 */ /* 0x000fe2000f8e02ff */
[----:B------:R-:W-:-:S03]  /*cba0*/  IADD3 R8, P0, PT, R52, UR4, RZ ;  /* 0x0000000434087c10 */ /* 0x000fc6000ff1e0ff */
[----:B------:R-:W-:Y:S02]  /*cbb0*/  IMAD R7, R7, UR13, R6 ;  /* 0x0000000d07077c24 */ /* 0x000fe4000f8e0206 */
[----:B---3--:R-:W-:-:S03]  /*cbc0*/  IMAD R6, R4, UR9, RZ ;  /* 0x0000000904067c24 */ /* 0x008fc6000f8e02ff */
[----:B------:R-:W-:Y:S01]  /*cbd0*/  IADD3.X R9, PT, PT, R53, UR8, R7, P0, !PT ;  /* 0x0000000835097c10 */ /* 0x000fe200087fe407 */
[----:B------:R-:W1:Y:S01]  /*cbe0*/  LDCU.64 UR8, c[0x0][0x358] ;  /* 0x00006b00ff0877ac */ /* 0x000e620008000a00 */
[----:B------:R-:W-:Y:S02]  /*cbf0*/  IMAD R5, R5, UR11, R6 ;  /* 0x0000000b05057c24 */ /* 0x000fe4000f8e0206 */
[----:B------:R-:W-:-:S05]  /*cc00*/  IMAD.WIDE.U32 R8, R4, UR11, R8 ;  /* 0x0000000b04087c25 */ /* 0x000fca000f8e0008 */
[----:B------:R-:W-:Y:S02]  /*cc10*/  IADD3 R5, PT, PT, R9, R5, RZ ;  /* 0x0000000509057210 */ /* 0x000fe40007ffe0ff */
[----:B--2---:R-:W-:-:S04]  /*cc20*/  LEA R4, P0, R8, UR6, 0x2 ;  /* 0x0000000608047c11 */ /* 0x004fc8000f8010ff */
[----:B------:R-:W-:-:S05]  /*cc30*/  LEA.HI.X R5, R8, UR7, R5, 0x2, P0 ;  /* 0x0000000708057c11 */ /* 0x000fca00080f1405 */
[----:B-1----:R1:W-:Y:S04]  /*cc40*/  STG.E desc[UR8][R4.64], R0 ;  /* 0x0000000004007986 */ /* 0x0023e8000c101908 */
.L_x_56:
[----:B------:R-:W-:Y:S05]  /*cc50*/  BSYNC.RECONVERGENT B0 ;  /* 0x0000000000007941 */ /* 0x000fea0003800200 */
.L_x_50:
[----:B-1----:R-:W-:-:S04]  /*cc60*/  SHF.L.U32 R4, R2, 0x1f, RZ ;  /* 0x0000001f02047819 */ /* 0x002fc800000006ff */
[----:B------:R-:W1:Y:S02]  /*cc70*/  SYNCS.PHASECHK.TRANS64.TRYWAIT P0, [R3+URZ+0xc8], R4 ;  /* 0x0000c804030075a7 */ /* 0x000e6400080011ff */
[----:B-1----:R-:W-:Y:S05]  /*cc80*/  @!P0 BRA `(.L_x_57) ;  /* 0x0000000c00188947 */ /* 0x002fea0003800000 */
.L_x_112:
[----:B------:R-:W-:Y:S06]  /*cc90*/  BAR.ARV 0x2, 0x120 ;  /* 0x0084800000007b1d */ /* 0x000fec0000002000 */
[----:B------:R-:W-:Y:S05]  /*cca0*/  EXIT ;  /* 0x000000000000794d */ /* 0x000fea0003800000 */
.L_x_6:
[----:B------:R-:W-:-:S07]  /*ccb0*/  MOV R2, UR4 ;  /* 0x0000000400027c02 */ /* 0x000fce0008000f00 */
.L_x_58:
[----:B-1----:R1:W2:Y:S02]  /*ccc0*/  SYNCS.PHASECHK.TRANS64.TRYWAIT P0, [R2+URZ+0xc0], RZ ;  /* 0x0000c0ff020075a7 */ /* 0x0022a400080011ff */
[----:B--2---:R-:W-:Y:S05]  /*ccd0*/  @!P0 NANOSLEEP.SYNCS 0x989680 ;  /* 0x009896800000895d */ /* 0x004fea0003900000 */
[----:B------:R-:W2:Y:S02]  /*cce0*/  @!P0 SYNCS.PHASECHK.TRANS64 P0, [R2+URZ+0xc0], RZ ;  /* 0x0000c0ff020085a7 */ /* 0x000ea400080010ff */
[----:B--2---:R-:W-:Y:S05]  /*ccf0*/  @!P0 BRA `(.L_x_58) ;  /* 0xfffffffc00f08947 */ /* 0x004fea000383ffff */
[----:B------:R-:W-:Y:S05]  /*cd00*/  BRA `(.L_x_59) ;  /* 0xffffff3c00847947 */ /* 0x000fea000383ffff */
.L_x_12:
[----:B------:R-:W-:-:S07]  /*cd10*/  MOV R2, UR4 ;  /* 0x0000000400027c02 */ /* 0x000fce0008000f00 */
.L_x_60:
[----:B-1----:R1:W2:Y:S02]  /*cd20*/  SYNCS.PHASECHK.TRANS64.TRYWAIT P0, [R2+URZ], RZ ;  /* 0x000000ff020075a7 */ /* 0x0022a400080011ff */
[----:B--2---:R-:W-:Y:S05]  /*cd30*/  @!P0 NANOSLEEP.SYNCS 0x989680 ;  /* 0x009896800000895d */ /* 0x004fea0003900000 */
[----:B------:R-:W2:Y:S02]  /*cd40*/  @!P0 SYNCS.PHASECHK.TRANS64 P0, [R2+URZ], RZ ;  /* 0x000000ff020085a7 */ /* 0x000ea400080010ff */
[----:B--2---:R-:W-:Y:S05]  /*cd50*/  @!P0 BRA `(.L_x_60) ;  /* 0xfffffffc00f08947 */ /* 0x004fea000383ffff */
[----:B------:R-:W-:Y:S05]  /*cd60*/  BRA `(.L_x_61) ;  /* 0xffffff4400207947 */ /* 0x000fea000383ffff */
.L_x_13:
[----:B------:R-:W-:-:S07]  /*cd70*/  MOV R2, UR4 ;  /* 0x0000000400027c02 */ /* 0x000fce0008000f00 */
.L_x_62:
[----:B-1----:R1:W2:Y:S02]  /*cd80*/  SYNCS.PHASECHK.TRANS64.TRYWAIT P0, [R2+URZ+0x10], RZ ;  /* 0x000010ff020075a7 */ /* 0x0022a400080011ff */
[----:B--2---:R-:W-:Y:S05]  /*cd90*/  @!P0 NANOSLEEP.SYNCS 0x989680 ;  /* 0x009896800000895d */ /* 0x004fea0003900000 */
[----:B------:R-:W2:Y:S02]  /*cda0*/  @!P0 SYNCS.PHASECHK.TRANS64 P0, [R2+URZ+0x10], RZ ;  /* 0x000010ff020085a7 */ /* 0x000ea400080010ff */
[----:B--2---:R-:W-:Y:S05]  /*cdb0*/  @!P0 BRA `(.L_x_62) ;  /* 0xfffffffc00f08947 */ /* 0x004fea000383ffff */
[----:B------:R-:W-:Y:S05]  /*cdc0*/  BRA `(.L_x_63) ;  /* 0xffffff48003c7947 */ /* 0x000fea000383ffff */
.L_x_15:
[----:B------:R-:W-:Y:S02]  /*cdd0*/  MOV R8, UR20 ;  /* 0x0000001400087c02 */ /* 0x000fe40008000f00 */
[----:B------:R-:W-:Y:S07]  /*cde0*/  MOV R14, R15 ;  /* 0x0000000f000e7202 */ /* 0x000fee0000000f00 */
.L_x_64:
[----:B-1----:R1:W2:Y:S02]  /*cdf0*/  SYNCS.PHASECHK.TRANS64.TRYWAIT P0, [R8+URZ+0x10], R15 ;  /* 0x0000100f080075a7 */ /* 0x0022a400080011ff */
[----:B--2---:R-:W-:Y:S05]  /*ce00*/  @!P0 NANOSLEEP.SYNCS 0x989680 ;  /* 0x009896800000895d */ /* 0x004fea0003900000 */
[----:B------:R-:W2:Y:S02]  /*ce10*/  @!P0 SYNCS.PHASECHK.TRANS64 P0, [R8+URZ+0x10], R15 ;  /* 0x0000100f080085a7 */ /* 0x000ea400080010ff */
[----:B--2---:R-:W-:Y:S05]  /*ce20*/  @!P0 BRA `(.L_x_64) ;  /* 0xfffffffc00f08947 */ /* 0x004fea000383ffff */
[----:B------:R-:W-:Y:S05]  /*ce30*/  BRA `(.L_x_65) ;  /* 0xffffff4c00147947 */ /* 0x000fea000383ffff */
.L_x_16:
[----:B------:R-:W-:Y:S02]  /*ce40*/  MOV R12, UR7 ;  /* 0x00000007000c7c02 */ /* 0x000fe40008000f00 */
[----:B------:R-:W-:Y:S02]  /*ce50*/  MOV R13, UR7 ;  /* 0x00000007000d7c02 */ /* 0x000fe40008000f00 */
[----:B------:R-:W-:Y:S07]  /*ce60*/  MOV R9, UR4 ;  /* 0x0000000400097c02 */ /* 0x000fee0008000f00 */
.L_x_66:
[----:B-1----:R1:W2:Y:S02]  /*ce70*/  SYNCS.PHASECHK.TRANS64.TRYWAIT P0, [R9+URZ+0x88], R13 ;  /* 0x0000880d090075a7 */ /* 0x0022a400080011ff */
[----:B--2---:R-:W-:Y:S05]  /*ce80*/  @!P0 NANOSLEEP.SYNCS 0x989680 ;  /* 0x009896800000895d */ /* 0x004fea0003900000 */
[----:B------:R-:W2:Y:S02]  /*ce90*/  @!P0 SYNCS.PHASECHK.TRANS64 P0, [R9+URZ+0x88], R13 ;  /* 0x0000880d090085a7 */ /* 0x000ea400080010ff */
[----:B--2---:R-:W-:Y:S05]  /*cea0*/  @!P0 BRA `(.L_x_66) ;  /* 0xfffffffc00f08947 */ /* 0x004fea000383ffff */
[----:B------:R-:W-:Y:S05]  /*ceb0*/  BRA `(.L_x_67) ;  /* 0xffffff4c007c7947 */ /* 0x000fea000383ffff */
.L_x_17:
[----:B------:R-:W-:Y:S02]  /*cec0*/  MOV R12, UR7 ;  /* 0x00000007000c7c02 */ /* 0x000fe40008000f00 */
[----:B------:R-:W-:Y:S02]  /*ced0*/  MOV R13, UR7 ;  /* 0x00000007000d7c02 */ /* 0x000fe40008000f00 */
[----:B------:R-:W-:Y:S07]  /*cee0*/  MOV R8, UR4 ;  /* 0x0000000400087c02 */ /* 0x000fee0008000f00 */
.L_x_68:
[----:B-1----:R1:W2:Y:S02]  /*cef0*/  SYNCS.PHASECHK.TRANS64.TRYWAIT P0, [R8+URZ+0x90], R13 ;  /* 0x0000900d080075a7 */ /* 0x0022a400080011ff */
[----:B--2---:R-:W-:Y:S05]  /*cf00*/  @!P0 NANOSLEEP.SYNCS 0x989680 ;  /* 0x009896800000895d */ /* 0x004fea0003900000 */
[----:B------:R-:W2:Y:S02]  /*cf10*/  @!P0 SYNCS.PHASECHK.TRANS64 P0, [R8+URZ+0x90], R13 ;  /* 0x0000900d080085a7 */ /* 0x000ea400080010ff */
[----:B--2---:R-:W-:Y:S05]  /*cf20*/  @!P0 BRA `(.L_x_68) ;  /* 0xfffffffc00f08947 */ /* 0x004fea000383ffff */
[----:B------:R-:W-:Y:S05]  /*cf30*/  BRA `(.L_x_69) ;  /* 0xffffff4c00ec7947 */ /* 0x000fea000383ffff */
.L_x_18:
[----:B-1----:R-:W-:Y:S02]  /*cf40*/  MOV R13, UR12 ;  /* 0x0000000c000d7c02 */ /* 0x002fe40008000f00 */
[----:B------:R-:W-:Y:S07]  /*cf50*/  MOV R8, R9 ;  /* 0x0000000900087202 */ /* 0x000fee0000000f00 */
.L_x_70:
[----:B-1----:R1:W2:Y:S02]  /*cf60*/  SYNCS.PHASECHK.TRANS64.TRYWAIT P0, [R13+URZ+0x10], R9 ;  /* 0x000010090d0075a7 */ /* 0x0022a400080011ff */
[----:B--2---:R-:W-:Y:S05]  /*cf70*/  @!P0 NANOSLEEP.SYNCS 0x989680 ;  /* 0x009896800000895d */ /* 0x004fea0003900000 */
[----:B------:R-:W2:Y:S02]  /*cf80*/  @!P0 SYNCS.PHASECHK.TRANS64 P0, [R13+URZ+0x10], R9 ;  /* 0x000010090d0085a7 */ /* 0x000ea400080010ff */
[----:B--2---:R-:W-:Y:S05]  /*cf90*/  @!P0 BRA `(.L_x_70) ;  /* 0xfffffffc00f08947 */ /* 0x004fea000383ffff */
[----:B------:R-:W-:Y:S05]  /*cfa0*/  BRA `(.L_x_71) ;  /* 0xffffff4c00e47947 */ /* 0x000fea000383ffff */
.L_x_20:
[----:B-1----:R-:W-:Y:S02]  /*cfb0*/  MOV R2, UR19 ;  /* 0x0000001300027c02 */ /* 0x002fe40008000f00 */
[----:B------:R-:W-:-:S07]  /*cfc0*/  MOV R5, R4 ;  /* 0x0000000400057202 */ /* 0x000fce0000000f00 */
.L_x_72:
[----:B-1----:R1:W2:Y:S02]  /*cfd0*/  SYNCS.PHASECHK.TRANS64.TRYWAIT P0, [R2+URZ+0x10], R5 ;  /* 0x00001005020075a7 */ /* 0x0022a400080011ff */
[----:B--2---:R-:W-:Y:S05]  /*cfe0*/  @!P0 NANOSLEEP.SYNCS 0x989680 ;  /* 0x009896800000895d */ /* 0x004fea0003900000 */
[----:B------:R-:W2:Y:S02]  /*cff0*/  @!P0 SYNCS.PHASECHK.TRANS64 P0, [R2+URZ+0x10], R5 ;  /* 0x00001005020085a7 */ /* 0x000ea400080010ff */
[----:B--2---:R-:W-:Y:S05]  /*d000*/  @!P0 BRA `(.L_x_72) ;  /* 0xfffffffc00f08947 */ /* 0x004fea000383ffff */
[----:B------:R-:W-:Y:S05]  /*d010*/  BRA `(.L_x_73) ;  /* 0xffffff50008c7947 */ /* 0x000fea000383ffff */
.L_x_21:
[----:B------:R-:W-:Y:S02]  /*d020*/  MOV R6, UR29 ;  /* 0x0000001d00067c02 */ /* 0x000fe40008000f00 */
[----:B------:R-:W-:Y:S02]  /*d030*/  MOV R7, UR29 ;  /* 0x0000001d00077c02 */ /* 0x000fe40008000f00 */
[----:B------:R-:W-:-:S07]  /*d040*/  MOV R2, UR4 ;  /* 0x0000000400027c02 */ /* 0x000fce0008000f00 */
.L_x_74:
[----:B-1----:R1:W2:Y:S02]  /*d050*/  SYNCS.PHASECHK.TRANS64.TRYWAIT P0, [R2+URZ+0x88], R7 ;  /* 0x00008807020075a7 */ /* 0x0022a400080011ff */
[----:B--2---:R-:W-:Y:S05]  /*d060*/  @!P0 NANOSLEEP.SYNCS 0x989680 ;  /* 0x009896800000895d */ /* 0x004fea0003900000 */
[----:B------:R-:W2:Y:S02]  /*d070*/  @!P0 SYNCS.PHASECHK.TRANS64 P0, [R2+URZ+0x88], R7 ;  /* 0x00008807020085a7 */ /* 0x000ea400080010ff */
[----:B--2---:R-:W-:Y:S05]  /*d080*/  @!P0 BRA `(.L_x_74) ;  /* 0xfffffffc00f08947 */ /* 0x004fea000383ffff */
[----:B------:R-:W-:Y:S05]  /*d090*/  BRA `(.L_x_75) ;  /* 0xffffff5400507947 */ /* 0x000fea000383ffff */
.L_x_22:
[----:B------:R-:W-:Y:S01]  /*d0a0*/  MOV R2, UR18 ;  /* 0x0000001200027c02 */ /* 0x000fe20008000f00 */
[----:B------:R-:W-:Y:S01]  /*d0b0*/  UMOV UR10, UR29 ;  /* 0x0000001d000a7c82 */ /* 0x000fe20008000000 */
[----:B------:R-:W-:-:S05]  /*d0c0*/  UMOV UR11, UR29 ;  /* 0x0000001d000b7c82 */ /* 0x000fca0008000000 */
.L_x_76:
[----:B------:R-:W-:Y:S02]  /*d0d0*/  MOV R4, UR10 ;  /* 0x0000000a00047c02 */ /* 0x000fe40008000f00 */
[----:B-1----:R-:W-:-:S04]  /*d0e0*/  MOV R5, UR11 ;  /* 0x0000000b00057c02 */ /* 0x002fc80008000f00 */
[----:B------:R1:W2:Y:S03]  /*d0f0*/  SYNCS.PHASECHK.TRANS64.TRYWAIT P0, [R2+URZ+0x90], R5 ;  /* 0x00009005020075a7 */ /* 0x0002a600080011ff */
[----:B--2---:R-:W-:Y:S05]  /*d100*/  @!P0 NANOSLEEP.SYNCS 0x989680 ;  /* 0x009896800000895d */ /* 0x004fea0003900000 */
[----:B------:R-:W2:Y:S02]  /*d110*/  @!P0 SYNCS.PHASECHK.TRANS64 P0, [R2+URZ+0x90], R5 ;  /* 0x00009005020085a7 */ /* 0x000ea400080010ff */
[----:B--2---:R-:W-:Y:S05]  /*d120*/  @!P0 BRA `(.L_x_76) ;  /* 0xfffffffc00e88947 */ /* 0x004fea000383ffff */
[----:B------:R-:W-:Y:S05]  /*d130*/  BRA `(.L_x_77) ;  /* 0xffffff5400907947 */ /* 0x000fea000383ffff */
.L_x_28:
[----:B------:R-:W-:Y:S01]  /*d140*/  HFMA2 R4, -RZ, RZ, -0.0 , 0 ;  /* 0x80000000ff047431 */ /* 0x000fe200000001ff */
[----:B------:R-:W-:Y:S02]  /*d150*/  MOV R2, UR9 ;  /* 0x0000000900027c02 */ /* 0x000fe40008000f00 */
[----:B------:R-:W-:-:S07]  /*d160*/  MOV R5, 0x80000000 ;  /* 0x8000000000057802 */ /* 0x000fce0000000f00 */
.L_x_78:
[----:B-1----:R1:W2:Y:S02]  /*d170*/  SYNCS.PHASECHK.TRANS64.TRYWAIT P0, [R2+URZ+0x48], R5 ;  /* 0x00004805020075a7 */ /* 0x0022a400080011ff */
[----:B--2---:R-:W-:Y:S05]  /*d180*/  @!P0 NANOSLEEP.SYNCS 0x989680 ;  /* 0x009896800000895d */ /* 0x004fea0003900000 */
[----:B------:R-:W2:Y:S02]  /*d190*/  @!P0 SYNCS.PHASECHK.TRANS64 P0, [R2+URZ+0x48], R5 ;  /* 0x00004805020085a7 */ /* 0x000ea400080010ff */
[----:B--2---:R-:W-:Y:S05]  /*d1a0*/  @!P0 BRA `(.L_x_78) ;  /* 0xfffffffc00f08947 */ /* 0x004fea000383ffff */
[----:B------:R-:W-:Y:S05]  /*d1b0*/  BRA `(.L_x_79) ;  /* 0xffffff5c00e87947 */ /* 0x000fea000383ffff */
.L_x_29:
[----:B------:R-:W-:Y:S01]  /*d1c0*/  HFMA2 R4, -RZ, RZ, -0.0 , 0 ;  /* 0x80000000ff047431 */ /* 0x000fe200000001ff */
[----:B------:R-:W-:Y:S02]  /*d1d0*/  MOV R2, UR9 ;  /* 0x0000000900027c02 */ /* 0x000fe40008000f00 */
[----:B------:R-:W-:-:S07]  /*d1e0*/  MOV R5, 0x80000000 ;  /* 0x8000000000057802 */ /* 0x000fce0000000f00 */
.L_x_80:
[----:B-1----:R1:W2:Y:S02]  /*d1f0*/  SYNCS.PHASECHK.TRANS64.TRYWAIT P0, [R2+URZ+0x8], R5 ;  /* 0x00000805020075a7 */ /* 0x0022a400080011ff */
[----:B--2---:R-:W-:Y:S05]  /*d200*/  @!P0 NANOSLEEP.SYNCS 0x989680 ;  /* 0x009896800000895d */ /* 0x004fea0003900000 */
[----:B------:R-:W2:Y:S02]  /*d210*/  @!P0 SYNCS.PHASECHK.TRANS64 P0, [R2+URZ+0x8], R5 ;  /* 0x00000805020085a7 */ /* 0x000ea400080010ff */
[----:B--2---:R-:W-:Y:S05]  /*d220*/  @!P0 BRA `(.L_x_80) ;  /* 0xfffffffc00f08947 */ /* 0x004fea000383ffff */
[----:B------:R-:W-:Y:S05]  /*d230*/  BRA `(.L_x_81) ;  /* 0xffffff6000647947 */ /* 0x000fea000383ffff */
.L_x_30:
[----:B------:R-:W-:Y:S01]  /*d240*/  HFMA2 R4, -RZ, RZ, -0.0 , 0 ;  /* 0x80000000ff047431 */ /* 0x000fe200000001ff */
[----:B------:R-:W-:Y:S02]  /*d250*/  MOV R2, UR9 ;  /* 0x0000000900027c02 */ /* 0x000fe40008000f00 */
[----:B------:R-:W-:-:S07]  /*d260*/  MOV R5, 0x80000000 ;  /* 0x8000000000057802 */ /* 0x000fce0000000f00 */
.L_x_82:
[----:B-1----:R1:W2:Y:S02]  /*d270*/  SYNCS.PHASECHK.TRANS64.TRYWAIT P0, [R2+URZ+0x50], R5 ;  /* 0x00005005020075a7 */ /* 0x0022a400080011ff */
[----:B--2---:R-:W-:Y:S05]  /*d280*/  @!P0 NANOSLEEP.SYNCS 0x989680 ;  /* 0x009896800000895d */ /* 0x004fea0003900000 */
[----:B------:R-:W2:Y:S02]  /*d290*/  @!P0 SYNCS.PHASECHK.TRANS64 P0, [R2+URZ+0x50], R5 ;  /* 0x00005005020085a7 */ /* 0x000ea400080010ff */
[----:B--2---:R-:W-:Y:S05]  /*d2a0*/  @!P0 BRA `(.L_x_82) ;  /* 0xfffffffc00f08947 */ /* 0x004fea000383ffff */
[----:B------:R-:W-:Y:S05]  /*d2b0*/  BRA `(.L_x_83) ;  /* 0xffffff6000c47947 */ /* 0x000fea000383ffff */
.L_x_31:
[----:B------:R-:W-:Y:S02]  /*d2c0*/  MOV R2, UR5 ;  /* 0x0000000500027c02 */ /* 0x000fe40008000f00 */
[----:B------:R-:W-:-:S07]  /*d2d0*/  MOV R7, R6 ;  /* 0x0000000600077202 */ /* 0x000fce0000000f00 */
.L_x_84:
[----:B-1----:R1:W2:Y:S02]  /*d2e0*/  SYNCS.PHASECHK.TRANS64.TRYWAIT P0, [R2+URZ+0x48], R7 ;  /* 0x00004807020075a7 */ /* 0x0022a400080011ff */
[----:B--2---:R-:W-:Y:S05]  /*d2f0*/  @!P0 NANOSLEEP.SYNCS 0x989680 ;  /* 0x009896800000895d */ /* 0x004fea0003900000 */
[----:B------:R-:W2:Y:S02]  /*d300*/  @!P0 SYNCS.PHASECHK.TRANS64 P0, [R2+URZ+0x48], R7 ;  /* 0x00004807020085a7 */ /* 0x000ea400080010ff */
[----:B--2---:R-:W-:Y:S05]  /*d310*/  @!P0 BRA `(.L_x_84) ;  /* 0xfffffffc00f08947 */ /* 0x004fea000383ffff */
[----:B------:R-:W-:Y:S05]  /*d320*/  BRA `(.L_x_85) ;  /* 0xffffff6400a07947 */ /* 0x000fea000383ffff */
.L_x_32:
[----:B------:R-:W-:Y:S02]  /*d330*/  MOV R2, UR4 ;  /* 0x0000000400027c02 */ /* 0x000fe40008000f00 */
[----:B------:R-:W-:-:S07]  /*d340*/  MOV R7, R6 ;  /* 0x0000000600077202 */ /* 0x000fce0000000f00 */
.L_x_86:
[----:B-1----:R1:W2:Y:S02]  /*d350*/  SYNCS.PHASECHK.TRANS64.TRYWAIT P0, [R2+URZ+0x48], R7 ;  /* 0x00004807020075a7 */ /* 0x0022a400080011ff */
[----:B--2---:R-:W-:Y:S05]  /*d360*/  @!P0 NANOSLEEP.SYNCS 0x989680 ;  /* 0x009896800000895d */ /* 0x004fea0003900000 */
[----:B------:R-:W2:Y:S02]  /*d370*/  @!P0 SYNCS.PHASECHK.TRANS64 P0, [R2+URZ+0x48], R7 ;  /* 0x00004807020085a7 */ /* 0x000ea400080010ff */
[----:B--2---:R-:W-:Y:S05]  /*d380*/  @!P0 BRA `(.L_x_86) ;  /* 0xfffffffc00f08947 */ /* 0x004fea000383ffff */
[----:B------:R-:W-:Y:S05]  /*d390*/  BRA `(.L_x_87) ;  /* 0xffffff6400f07947 */ /* 0x000fea000383ffff */
.L_x_34:
[----:B-1----:R-:W-:Y:S02]  /*d3a0*/  MOV R2, UR4 ;  /* 0x0000000400027c02 */ /* 0x002fe40008000f00 */
[----:B------:R-:W-:-:S07]  /*d3b0*/  MOV R7, R6 ;  /* 0x0000000600077202 */ /* 0x000fce0000000f00 */
.L_x_88:
[----:B-1----:R1:W2:Y:S02]  /*d3c0*/  SYNCS.PHASECHK.TRANS64.TRYWAIT P0, [R2+URZ+0x48], R7 ;  /* 0x00004807020075a7 */ /* 0x0022a400080011ff */
[----:B--2---:R-:W-:Y:S05]  /*d3d0*/  @!P0 NANOSLEEP.SYNCS 0x989680 ;  /* 0x009896800000895d */ /* 0x004fea0003900000 */
[----:B------:R-:W2:Y:S02]  /*d3e0*/  @!P0 SYNCS.PHASECHK.TRANS64 P0, [R2+URZ+0x48], R7 ;  /* 0x00004807020085a7 */ /* 0x000ea400080010ff */
[----:B--2---:R-:W-:Y:S05]  /*d3f0*/  @!P0 BRA `(.L_x_88) ;  /* 0xfffffffc00f08947 */ /* 0x004fea000383ffff */
[----:B------:R-:W-:Y:S05]  /*d400*/  BRA `(.L_x_89) ;  /* 0xffffff6800d07947 */ /* 0x000fea000383ffff */
.L_x_35:
[----:B------:R-:W-:Y:S02]  /*d410*/  MOV R2, UR5 ;  /* 0x0000000500027c02 */ /* 0x000fe40008000f00 */
[----:B------:R-:W-:-:S07]  /*d420*/  MOV R5, R4 ;  /* 0x0000000400057202 */ /* 0x000fce0000000f00 */
.L_x_90:
[----:B-1----:R1:W2:Y:S02]  /*d430*/  SYNCS.PHASECHK.TRANS64.TRYWAIT P0, [R2+URZ+0x8], R5 ;  /* 0x00000805020075a7 */ /* 0x0022a400080011ff */
[----:B--2---:R-:W-:Y:S05]  /*d440*/  @!P0 NANOSLEEP.SYNCS 0x989680 ;  /* 0x009896800000895d */ /* 0x004fea0003900000 */
[----:B------:R-:W2:Y:S02]  /*d450*/  @!P0 SYNCS.PHASECHK.TRANS64 P0, [R2+URZ+0x8], R5 ;  /* 0x00000805020085a7 */ /* 0x000ea400080010ff */
[----:B--2---:R-:W-:Y:S05]  /*d460*/  @!P0 BRA `(.L_x_90) ;  /* 0xfffffffc00f08947 */ /* 0x004fea000383ffff */
[----:B------:R-:W-:Y:S05]  /*d470*/  BRA `(.L_x_91) ;  /* 0xffffff6800cc7947 */ /* 0x000fea000383ffff */
.L_x_38:
[----:B------:R-:W-:Y:S02]  /*d480*/  MOV R2, UR7 ;  /* 0x0000000700027c02 */ /* 0x000fe40008000f00 */
[----:B------:R-:W-:Y:S02]  /*d490*/  MOV R4, 0x80000000 ;  /* 0x8000000000047802 */ /* 0x000fe40000000f00 */
[----:B------:R-:W-:-:S07]  /*d4a0*/  MOV R5, 0x80000000 ;  /* 0x8000000000057802 */ /* 0x000fce0000000f00 */
.L_x_92:
[----:B-1----:R1:W2:Y:S02]  /*d4b0*/  SYNCS.PHASECHK.TRANS64.TRYWAIT P0, [R2+URZ+0xb8], R5 ;  /* 0x0000b805020075a7 */ /* 0x0022a400080011ff */
[----:B--2---:R-:W-:Y:S05]  /*d4c0*/  @!P0 NANOSLEEP.SYNCS 0x989680 ;  /* 0x009896800000895d */ /* 0x004fea0003900000 */
[----:B------:R-:W2:Y:S02]  /*d4d0*/  @!P0 SYNCS.PHASECHK.TRANS64 P0, [R2+URZ+0xb8], R5 ;  /* 0x0000b805020085a7 */ /* 0x000ea400080010ff */
[----:B--2---:R-:W-:Y:S05]  /*d4e0*/  @!P0 BRA `(.L_x_92) ;  /* 0xfffffffc00f08947 */ /* 0x004fea000383ffff */
[----:B------:R-:W-:Y:S05]  /*d4f0*/  BRA `(.L_x_93) ;  /* 0xffffff6c00487947 */ /* 0x000fea000383ffff */
.L_x_39:
[----:B------:R-:W-:-:S07]  /*d500*/  MOV R2, UR7 ;  /* 0x0000000700027c02 */ /* 0x000fce0008000f00 */
.L_x_94:
[----:B-1----:R1:W2:Y:S02]  /*d510*/  SYNCS.PHASECHK.TRANS64.TRYWAIT P0, [R2+URZ+0x80], RZ ;  /* 0x000080ff020075a7 */ /* 0x0022a400080011ff */
[----:B--2---:R-:W-:Y:S05]  /*d520*/  @!P0 NANOSLEEP.SYNCS 0x989680 ;  /* 0x009896800000895d */ /* 0x004fea0003900000 */
[----:B------:R-:W2:Y:S02]  /*d530*/  @!P0 SYNCS.PHASECHK.TRANS64 P0, [R2+URZ+0x80], RZ ;  /* 0x000080ff020085a7 */ /* 0x000ea400080010ff */
[----:B--2---:R-:W-:Y:S05]  /*d540*/  @!P0 BRA `(.L_x_94) ;  /* 0xfffffffc00f08947 */ /* 0x004fea000383ffff */
[----:B------:R-:W-:Y:S05]  /*d550*/  BRA `(.L_x_95) ;  /* 0xffffff70000c7947 */ /* 0x000fea000383ffff */
.L_x_40:
[----:B------:R-:W-:-:S07]  /*d560*/  MOV R2, UR7 ;  /* 0x0000000700027c02 */ /* 0x000fce0008000f00 */
.L_x_96:
[----:B-1----:R1:W2:Y:S02]  /*d570*/  SYNCS.PHASECHK.TRANS64.TRYWAIT P0, [R2+URZ+0xb8], RZ ;  /* 0x0000b8ff020075a7 */ /* 0x0022a400080011ff */
[----:B--2---:R-:W-:Y:S05]  /*d580*/  @!P0 NANOSLEEP.SYNCS 0x989680 ;  /* 0x009896800000895d */ /* 0x004fea0003900000 */
[----:B------:R-:W2:Y:S02]  /*d590*/  @!P0 SYNCS.PHASECHK.TRANS64 P0, [R2+URZ+0xb8], RZ ;  /* 0x0000b8ff020085a7 */ /* 0x000ea400080010ff */
[----:B--2---:R-:W-:Y:S05]  /*d5a0*/  @!P0 BRA `(.L_x_96) ;  /* 0xfffffffc00f08947 */ /* 0x004fea000383ffff */
[----:B------:R-:W-:Y:S05]  /*d5b0*/  BRA `(.L_x_97) ;  /* 0xffffff9400887947 */ /* 0x000fea000383ffff */
.L_x_42:
[----:B------:R-:W-:Y:S02]  /*d5c0*/  MOV R6, UR4 ;  /* 0x0000000400067c02 */ /* 0x000fe40008000f00 */
[----:B------:R-:W-:Y:S02]  /*d5d0*/  MOV R7, UR4 ;  /* 0x0000000400077c02 */ /* 0x000fe40008000f00 */
[----:B------:R-:W-:-:S07]  /*d5e0*/  MOV R4, UR7 ;  /* 0x0000000700047c02 */ /* 0x000fce0008000f00 */
.L_x_98:
[----:B---3--:R3:W4:Y:S02]  /*d5f0*/  SYNCS.PHASECHK.TRANS64.TRYWAIT P0, [R4+URZ+0x80], R7 ;  /* 0x00008007040075a7 */ /* 0x00872400080011ff */
[----:B----4-:R-:W-:Y:S05]  /*d600*/  @!P0 NANOSLEEP.SYNCS 0x989680 ;  /* 0x009896800000895d */ /* 0x010fea0003900000 */
[----:B------:R-:W4:Y:S02]  /*d610*/  @!P0 SYNCS.PHASECHK.TRANS64 P0, [R4+URZ+0x80], R7 ;  /* 0x00008007040085a7 */ /* 0x000f2400080010ff */
[----:B----4-:R-:W-:Y:S05]  /*d620*/  @!P0 BRA `(.L_x_98) ;  /* 0xfffffffc00f08947 */ /* 0x010fea000383ffff */
[----:B------:R-:W-:Y:S05]  /*d630*/  BRA `(.L_x_99) ;  /* 0xffffff9400bc7947 */ /* 0x000fea000383ffff */
.L_x_43:
[----:B------:R-:W-:Y:S02]  /*d640*/  MOV R6, UR4 ;  /* 0x0000000400067c02 */ /* 0x000fe40008000f00 */
[----:B------:R-:W-:Y:S02]  /*d650*/  MOV R7, UR4 ;  /* 0x0000000400077c02 */ /* 0x000fe40008000f00 */
[----:B------:R-:W-:-:S07]  /*d660*/  MOV R4, UR7 ;  /* 0x0000000700047c02 */ /* 0x000fce0008000f00 */
.L_x_100:
[----:B-1----:R1:W2:Y:S02]  /*d670*/  SYNCS.PHASECHK.TRANS64.TRYWAIT P0, [R4+URZ+0xb8], R7 ;  /* 0x0000b807040075a7 */ /* 0x0022a400080011ff */
[----:B--2---:R-:W-:Y:S05]  /*d680*/  @!P0 NANOSLEEP.SYNCS 0x989680 ;  /* 0x009896800000895d */ /* 0x004fea0003900000 */
[----:B------:R-:W2:Y:S02]  /*d690*/  @!P0 SYNCS.PHASECHK.TRANS64 P0, [R4+URZ+0xb8], R7 ;  /* 0x0000b807040085a7 */ /* 0x000ea400080010ff */
[----:B--2---:R-:W-:Y:S05]  /*d6a0*/  @!P0 BRA `(.L_x_100) ;  /* 0xfffffffc00f08947 */ /* 0x004fea000383ffff */
[----:B------:R-:W-:Y:S05]  /*d6b0*/  BRA `(.L_x_101) ;  /* 0xffffffb800147947 */ /* 0x000fea000383ffff */
.L_x_46:
[----:B------:R-:W-:Y:S02]  /*d6c0*/  MOV R6, UR4 ;  /* 0x0000000400067c02 */ /* 0x000fe40008000f00 */
[----:B------:R-:W-:Y:S02]  /*d6d0*/  MOV R7, UR4 ;  /* 0x0000000400077c02 */ /* 0x000fe40008000f00 */
[----:B------:R-:W-:-:S07]  /*d6e0*/  MOV R4, UR7 ;  /* 0x0000000700047c02 */ /* 0x000fce0008000f00 */
.L_x_102:
[----:B-1----:R1:W2:Y:S02]  /*d6f0*/  SYNCS.PHASECHK.TRANS64.TRYWAIT P0, [R4+URZ+0x80], R7 ;  /* 0x00008007040075a7 */ /* 0x0022a400080011ff */
[----:B--2---:R-:W-:Y:S05]  /*d700*/  @!P0 NANOSLEEP.SYNCS 0x989680 ;  /* 0x009896800000895d */ /* 0x004fea0003900000 */
[----:B------:R-:W2:Y:S02]  /*d710*/  @!P0 SYNCS.PHASECHK.TRANS64 P0, [R4+URZ+0x80], R7 ;  /* 0x00008007040085a7 */ /* 0x000ea400080010ff */
[----:B--2---:R-:W-:Y:S05]  /*d720*/  @!P0 BRA `(.L_x_102) ;  /* 0xfffffffc00f08947 */ /* 0x004fea000383ffff */
[----:B------:R-:W-:Y:S05]  /*d730*/  BRA `(.L_x_103) ;  /* 0xffffffbc00787947 */ /* 0x000fea000383ffff */
.L_x_47:
[----:B------:R-:W-:Y:S02]  /*d740*/  MOV R6, UR4 ;  /* 0x0000000400067c02 */ /* 0x000fe40008000f00 */
[----:B------:R-:W-:Y:S02]  /*d750*/  MOV R7, UR4 ;  /* 0x0000000400077c02 */ /* 0x000fe40008000f00 */
[----:B------:R-:W-:-:S07]  /*d760*/  MOV R4, UR7 ;  /* 0x0000000700047c02 */ /* 0x000fce0008000f00 */
.L_x_104:
[----:B-1----:R1:W2:Y:S02]  /*d770*/  SYNCS.PHASECHK.TRANS64.TRYWAIT P0, [R4+URZ+0xb8], R7 ;  /* 0x0000b807040075a7 */ /* 0x0022a400080011ff */
[----:B--2---:R-:W-:Y:S05]  /*d780*/  @!P0 NANOSLEEP.SYNCS 0x989680 ;  /* 0x009896800000895d */ /* 0x004fea0003900000 */
[----:B------:R-:W2:Y:S02]  /*d790*/  @!P0 SYNCS.PHASECHK.TRANS64 P0, [R4+URZ+0xb8], R7 ;  /* 0x0000b807040085a7 */ /* 0x000ea400080010ff */
[----:B--2---:R-:W-:Y:S05]  /*d7a0*/  @!P0 BRA `(.L_x_104) ;  /* 0xfffffffc00f08947 */ /* 0x004fea000383ffff */
[----:B------:R-:W-:Y:S05]  /*d7b0*/  BRA `(.L_x_105) ;  /* 0xffffffd800087947 */ /* 0x000fea000383ffff */
.L_x_49:
[----:B------:R-:W-:Y:S02]  /*d7c0*/  MOV R4, UR4 ;  /* 0x0000000400047c02 */ /* 0x000fe40008000f00 */
[----:B------:R-:W-:-:S07]  /*d7d0*/  MOV R5, UR4 ;  /* 0x0000000400057c02 */ /* 0x000fce0008000f00 */
.L_x_106:
[----:B-1----:R1:W3:Y:S02]  /*d7e0*/  SYNCS.PHASECHK.TRANS64.TRYWAIT P0, [R3+URZ+0xb8], R5 ;  /* 0x0000b805030075a7 */ /* 0x0022e400080011ff */
[----:B---3--:R-:W-:Y:S05]  /*d7f0*/  @!P0 NANOSLEEP.SYNCS 0x989680 ;  /* 0x009896800000895d */ /* 0x008fea0003900000 */
[----:B------:R-:W3:Y:S02]  /*d800*/  @!P0 SYNCS.PHASECHK.TRANS64 P0, [R3+URZ+0xb8], R5 ;  /* 0x0000b805030085a7 */ /* 0x000ee400080010ff */
[----:B---3--:R-:W-:Y:S05]  /*d810*/  @!P0 BRA `(.L_x_106) ;  /* 0xfffffffc00f08947 */ /* 0x008fea000383ffff */
[----:B------:R-:W-:Y:S05]  /*d820*/  BRA `(.L_x_107) ;  /* 0xffffffdc00547947 */ /* 0x000fea000383ffff */
.L_x_54:
[----:B-1----:R1:W3:Y:S02]  /*d830*/  SYNCS.PHASECHK.TRANS64.TRYWAIT P0, [R3+URZ+0xa0], RZ ;  /* 0x0000a0ff030075a7 */ /* 0x0022e400080011ff */
[----:B---3--:R-:W-:Y:S05]  /*d840*/  @!P0 NANOSLEEP.SYNCS 0x989680 ;  /* 0x009896800000895d */ /* 0x008fea0003900000 */
[----:B------:R-:W3:Y:S02]  /*d850*/  @!P0 SYNCS.PHASECHK.TRANS64 P0, [R3+URZ+0xa0], RZ ;  /* 0x0000a0ff030085a7 */ /* 0x000ee400080010ff */
[----:B---3--:R-:W-:Y:S05]  /*d860*/  @!P0 BRA `(.L_x_54) ;  /* 0xfffffffc00f08947 */ /* 0x008fea000383ffff */
[----:B------:R-:W-:Y:S05]  /*d870*/  BRA `(.L_x_108) ;  /* 0xffffffe800407947 */ /* 0x000fea000383ffff */
.L_x_55:
[----:B------:R-:W-:Y:S01]  /*d880*/  HFMA2 R4, -RZ, RZ, -0.0 , 0 ;  /* 0x80000000ff047431 */ /* 0x000fe200000001ff */
[----:B------:R-:W-:-:S07]  /*d890*/  MOV R5, 0x80000000 ;  /* 0x8000000000057802 */ /* 0x000fce0000000f00 */
.L_x_109:
[----:B---3--:R3:W4:Y:S02]  /*d8a0*/  SYNCS.PHASECHK.TRANS64.TRYWAIT P1, [R3+URZ+0xc8], R5 ;  /* 0x0000c805030075a7 */ /* 0x00872400080211ff */
[----:B----4-:R-:W-:Y:S05]  /*d8b0*/  @!P1 NANOSLEEP.SYNCS 0x989680 ;  /* 0x009896800000995d */ /* 0x010fea0003900000 */
[----:B------:R-:W4:Y:S02]  /*d8c0*/  @!P1 SYNCS.PHASECHK.TRANS64 P1, [R3+URZ+0xc8], R5 ;  /* 0x0000c805030095a7 */ /* 0x000f2400080210ff */
[----:B----4-:R-:W-:Y:S05]  /*d8d0*/  @!P1 BRA `(.L_x_109) ;  /* 0xfffffffc00f09947 */ /* 0x010fea000383ffff */
[----:B------:R-:W-:Y:S05]  /*d8e0*/  BRA `(.L_x_110) ;  /* 0xffffffe800347947 */ /* 0x000fea000383ffff */
.L_x_57:
[----:B------:R-:W-:-:S07]  /*d8f0*/  MOV R5, R4 ;  /* 0x0000000400057202 */ /* 0x000fce0000000f00 */
.L_x_111:
[----:B-1----:R1:W2:Y:S02]  /*d900*/  SYNCS.PHASECHK.TRANS64.TRYWAIT P0, [R3+URZ+0xc8], R5 ;  /* 0x0000c805030075a7 */ /* 0x0022a400080011ff */
[----:B--2---:R-:W-:Y:S05]  /*d910*/  @!P0 NANOSLEEP.SYNCS 0x989680 ;  /* 0x009896800000895d */ /* 0x004fea0003900000 */
[----:B------:R-:W2:Y:S02]  /*d920*/  @!P0 SYNCS.PHASECHK.TRANS64 P0, [R3+URZ+0xc8], R5 ;  /* 0x0000c805030085a7 */ /* 0x000ea400080010ff */
[----:B--2---:R-:W-:Y:S05]  /*d930*/  @!P0 BRA `(.L_x_111) ;  /* 0xfffffffc00f08947 */ /* 0x004fea000383ffff */
[----:B------:R-:W-:Y:S05]  /*d940*/  BRA `(.L_x_112) ;  /* 0xfffffff000d07947 */ /* 0x000fea000383ffff */
        .weak           $__internal_0_$__cuda_sm10x_tcgen05_guardrail_trap_col_being_dealloced_not_returned_by_alloc
        .type           $__internal_0_$__cuda_sm10x_tcgen05_guardrail_trap_col_being_dealloced_not_returned_by_alloc,@function
        .size           $__internal_0_$__cuda_sm10x_tcgen05_guardrail_trap_col_being_dealloced_not_returned_by_alloc,($__internal_1_$__cuda_sm10x_tcgen05_guardrail_trap_phase_invalid_during_alloc - $__internal_0_$__cuda_sm10x_tcgen05_guardrail_trap_col_being_dealloced_not_returned_by_alloc)
$__internal_0_$__cuda_sm10x_tcgen05_guardrail_trap_col_being_dealloced_not_returned_by_alloc:
[----:B------:R-:W-:Y:S05]  /*d950*/  BPT.TRAP 0x1 ;  /* 0x000000040000795c */ /* 0x000fea0000300000 */
[----:B------:R-:W-:-:S04]  /*d960*/  HFMA2 R3, -RZ, RZ, 0, 0 ;  /* 0x00000000ff037431 */ /* 0x000fc800000001ff */
[----:B------:R-:W-:Y:S05]  /*d970*/  RET.REL.NODEC R2 `(kernel_cutlass_kernel_flash_attncuteflash_fwd_sm100FlashAttentionForwardSm100_object_at__tensor0000o9611101213_tensor0000o9611101213_tensor0000o9610111213_tensor0000o9611101213_tensorptrf_0) ;  /* 0xffffff2402a07950 */ /* 0x000fea0003c3ffff */
        .weak           $__internal_1_$__cuda_sm10x_tcgen05_guardrail_trap_phase_invalid_during_alloc
        .type           $__internal_1_$__cuda_sm10x_tcgen05_guardrail_trap_phase_invalid_during_alloc,@function
        .size           $__internal_1_$__cuda_sm10x_tcgen05_guardrail_trap_phase_invalid_during_alloc,($__internal_2_$__cuda_sm10x_tcgen05_guardrail_trap_unallocated_columns_being_dealloced - $__internal_1_$__cuda_sm10x_tcgen05_guardrail_trap_phase_invalid_during_alloc)
$__internal_1_$__cuda_sm10x_tcgen05_guardrail_trap_phase_invalid_during_alloc:
[----:B------:R-:W-:Y:S05]  /*d980*/  BPT.TRAP 0x1 ;  /* 0x000000040000795c */ /* 0x000fea0000300000 */
[----:B------:R-:W-:-:S04]  /*d990*/  MOV R3, 0x0 ;  /* 0x0000000000037802 */ /* 0x000fc80000000f00 */
[----:B------:R-:W-:Y:S05]  /*d9a0*/  RET.REL.NODEC R2 `(kernel_cutlass_kernel_flash_attncuteflash_fwd_sm100FlashAttentionForwardSm100_object_at__tensor0000o9611101213_tensor0000o9611101213_tensor0000o9610111213_tensor0000o9611101213_tensorptrf_0) ;  /* 0xffffff2402947950 */ /* 0x000fea0003c3ffff */
        .weak           $__internal_2_$__cuda_sm10x_tcgen05_guardrail_trap_unallocated_columns_being_dealloced
        .type           $__internal_2_$__cuda_sm10x_tcgen05_guardrail_trap_unallocated_columns_being_dealloced,@function
        .size           $__internal_2_$__cuda_sm10x_tcgen05_guardrail_trap_unallocated_columns_being_dealloced,(.L_x_128 - $__internal_2_$__cuda_sm10x_tcgen05_guardrail_trap_unallocated_columns_being_dealloced)
$__internal_2_$__cuda_sm10x_tcgen05_guardrail_trap_unallocated_columns_being_dealloced:
[----:B------:R-:W-:Y:S05]  /*d9b0*/  BPT.TRAP 0x1 ;  /* 0x000000040000795c */ /* 0x000fea0000300000 */
[----:B------:R-:W-:-:S04]  /*d9c0*/  HFMA2 R3, -RZ, RZ, 0, 0 ;  /* 0x00000000ff037431 */ /* 0x000fc800000001ff */
[----:B------:R-:W-:Y:S05]  /*d9d0*/  RET.REL.NODEC R2 `(kernel_cutlass_kernel_flash_attncuteflash_fwd_sm100FlashAttentionForwardSm100_object_at__tensor0000o9611101213_tensor0000o9611101213_tensor0000o9610111213_tensor0000o9611101213_tensorptrf_0) ;  /* 0xffffff2402887950 */ /* 0x000fea0003c3ffff */
.L_x_113:
[----:B------:R-:W-:-:S00]  /*d9e0*/  BRA `(.L_x_113) ;  /* 0xfffffffc00fc7947 */ /* 0x000fc0000383ffff */
[----:B------:R-:W-:-:S00]  /*d9f0*/  NOP ;  /* 0x0000000000007918 */ /* 0x000fc00000000000 */
        /* <DEDUP_REMOVED lines=8> */
.L_x_128:


//--------------------- .nv.shared.kernel_cutlass_kernel_flash_attncuteflash_fwd_sm100FlashAttentionForwardSm100_object_at__tensor0000o9611101213_tensor0000o9611101213_tensor0000o9610111213_tensor0000o9611101213_tensorptrf_0 --------------------------
	.section	.nv.shared.kernel_cutlass_kernel_flash_attncuteflash_fwd_sm100FlashAttentionForwardSm100_object_at__tensor0000o9611101213_tensor0000o9611101213_tensor0000o9610111213_tensor0000o9611101213_tensorptrf_0,"aw",@nobits
	.sectionflags	@""
	.align	1024
	.zero		1024


//--------------------- .nv.shared.reserved.0     --------------------------
	.section	.nv.shared.reserved.0,"aw",@nobits
	.align	8
	.weak		__nv_reservedSMEM_offset_0_alias
	.size		__nv_reservedSMEM_offset_0_alias, 0, 64
	.other		__nv_reservedSMEM_offset_0_alias,@"STO_CUDA_RESERVED_SHARED STV_DEFAULT"
__nv_reservedSMEM_offset_0_alias:
	.zero		0
.nv.shared.reserved.0:
	.zero		64
	.weak		__nv_reservedSMEM_allocation_phase
	.type		__nv_reservedSMEM_allocation_phase,@object
	.size		__nv_reservedSMEM_allocation_phase,(.L_0 - __nv_reservedSMEM_allocation_phase)
__nv_reservedSMEM_allocation_phase:
	.zero		1
.L_0:
	.zero		7
	.weak		__nv_reservedSMEM_devtool_atexit_pc
	.type		__nv_reservedSMEM_devtool_atexit_pc,@object
	.size		__nv_reservedSMEM_devtool_atexit_pc,(__nv_reservedSMEM_allocation_mask - __nv_reservedSMEM_devtool_atexit_pc)
__nv_reservedSMEM_devtool_atexit_pc:
	.zero		8
	.weak		__nv_reservedSMEM_allocation_mask
	.type		__nv_reservedSMEM_allocation_mask,@object
	.size		__nv_reservedSMEM_allocation_mask,(.L_2 - __nv_reservedSMEM_allocation_mask)
__nv_reservedSMEM_allocation_mask:
	.zero		4
.L_2:


//--------------------- .nv.constant0.kernel_cutlass_kernel_flash_attncuteflash_fwd_sm100FlashAttentionForwardSm100_object_at__tensor0000o9611101213_tensor0000o9611101213_tensor0000o9610111213_tensor0000o9611101213_tensorptrf_0 --------------------------
	.section	.nv.constant0.kernel_cutlass_kernel_flash_attncuteflash_fwd_sm100FlashAttentionForwardSm100_object_at__tensor0000o9611101213_tensor0000o9611101213_tensor0000o9610111213_tensor0000o9611101213_tensorptrf_0,"a",@progbits
	.sectionflags	@""
	.align	4
.nv.constant0.kernel_cutlass_kernel_flash_attncuteflash_fwd_sm100FlashAttentionForwardSm100_object_at__tensor0000o9611101213_tensor0000o9611101213_tensor0000o9610111213_tensor0000o9611101213_tensorptrf_0:
	.zero		1640


//--------------------- SYMBOLS --------------------------

	.type		.nv.reservedSmem.offset0,@object
	.size		.nv.reservedSmem.offset0,0x4
	.type		.nv.reservedSmem.cap,@object
	.size		.nv.reservedSmem.cap,0x4
